//
// Generated by NVIDIA NVVM Compiler
//
// Compiler Build ID: CL-36424714
// Cuda compilation tools, release 13.0, V13.0.88
// Based on NVVM 20.0.0
//

.version 9.0
.target sm_100
.address_size 64

	// .globl	_Z18matmul_cuda_kernelPfS_S_i

.visible .entry _Z18matmul_cuda_kernelPfS_S_i(
	.param .u64 .ptr .align 1 _Z18matmul_cuda_kernelPfS_S_i_param_0,
	.param .u64 .ptr .align 1 _Z18matmul_cuda_kernelPfS_S_i_param_1,
	.param .u64 .ptr .align 1 _Z18matmul_cuda_kernelPfS_S_i_param_2,
	.param .u32 _Z18matmul_cuda_kernelPfS_S_i_param_3
)
{
	.reg .pred 	%p<10>;
	.reg .b32 	%r<42>;
	.reg .b32 	%f<67>;
	.reg .b64 	%rd<67>;

	ld.param.u64 	%rd14, [_Z18matmul_cuda_kernelPfS_S_i_param_0];
	ld.param.u64 	%rd15, [_Z18matmul_cuda_kernelPfS_S_i_param_1];
	ld.param.u32 	%r19, [_Z18matmul_cuda_kernelPfS_S_i_param_3];
	cvta.to.global.u64 	%rd1, %rd15;
	cvta.to.global.u64 	%rd2, %rd14;
	mov.u32 	%r20, %ctaid.x;
	mov.u32 	%r21, %ntid.x;
	mov.u32 	%r22, %tid.x;
	mad.lo.s32 	%r1, %r20, %r21, %r22;
	mov.u32 	%r23, %ctaid.y;
	mov.u32 	%r24, %ntid.y;
	mov.u32 	%r25, %tid.y;
	mad.lo.s32 	%r26, %r23, %r24, %r25;
	max.s32 	%r27, %r1, %r26;
	setp.ge.s32 	%p1, %r27, %r19;
	@%p1 bra 	$L__BB0_13;
	mul.lo.s32 	%r3, %r19, %r26;
	and.b32  	%r4, %r19, 7;
	setp.lt.u32 	%p2, %r19, 8;
	mov.f32 	%f66, 0f00000000;
	mov.b32 	%r40, 0;
	@%p2 bra 	$L__BB0_4;
	and.b32  	%r40, %r19, 2147483640;
	neg.s32 	%r38, %r40;
	mul.wide.s32 	%rd16, %r19, 4;
	add.s64 	%rd3, %rd1, %rd16;
	shl.b32 	%r7, %r19, 3;
	mul.wide.s32 	%rd17, %r19, 8;
	add.s64 	%rd4, %rd1, %rd17;
	mul.wide.s32 	%rd18, %r19, 12;
	add.s64 	%rd5, %rd1, %rd18;
	mul.wide.s32 	%rd19, %r19, 16;
	add.s64 	%rd6, %rd1, %rd19;
	mul.wide.s32 	%rd20, %r19, 20;
	add.s64 	%rd7, %rd1, %rd20;
	mul.wide.s32 	%rd21, %r19, 24;
	add.s64 	%rd8, %rd1, %rd21;
	mul.wide.s32 	%rd22, %r19, 28;
	add.s64 	%rd9, %rd1, %rd22;
	mul.wide.u32 	%rd23, %r3, 4;
	add.s64 	%rd24, %rd23, %rd2;
	add.s64 	%rd66, %rd24, 16;
	mov.f32 	%f66, 0f00000000;
	mov.u32 	%r37, %r1;
$L__BB0_3:
	.pragma "nounroll";
	mul.wide.s32 	%rd25, %r37, 4;
	add.s64 	%rd26, %rd3, %rd25;
	add.s64 	%rd27, %rd4, %rd25;
	add.s64 	%rd28, %rd5, %rd25;
	add.s64 	%rd29, %rd6, %rd25;
	add.s64 	%rd30, %rd7, %rd25;
	add.s64 	%rd31, %rd8, %rd25;
	add.s64 	%rd32, %rd9, %rd25;
	add.s64 	%rd33, %rd1, %rd25;
	ld.global.f32 	%f16, [%rd66+-16];
	ld.global.f32 	%f17, [%rd33];
	fma.rn.f32 	%f18, %f16, %f17, %f66;
	ld.global.f32 	%f19, [%rd66+-12];
	ld.global.f32 	%f20, [%rd26];
	fma.rn.f32 	%f21, %f19, %f20, %f18;
	ld.global.f32 	%f22, [%rd66+-8];
	ld.global.f32 	%f23, [%rd27];
	fma.rn.f32 	%f24, %f22, %f23, %f21;
	ld.global.f32 	%f25, [%rd66+-4];
	ld.global.f32 	%f26, [%rd28];
	fma.rn.f32 	%f27, %f25, %f26, %f24;
	ld.global.f32 	%f28, [%rd66];
	ld.global.f32 	%f29, [%rd29];
	fma.rn.f32 	%f30, %f28, %f29, %f27;
	ld.global.f32 	%f31, [%rd66+4];
	ld.global.f32 	%f32, [%rd30];
	fma.rn.f32 	%f33, %f31, %f32, %f30;
	ld.global.f32 	%f34, [%rd66+8];
	ld.global.f32 	%f35, [%rd31];
	fma.rn.f32 	%f36, %f34, %f35, %f33;
	ld.global.f32 	%f37, [%rd66+12];
	ld.global.f32 	%f38, [%rd32];
	fma.rn.f32 	%f66, %f37, %f38, %f36;
	add.s32 	%r38, %r38, 8;
	add.s32 	%r37, %r37, %r7;
	add.s64 	%rd66, %rd66, 32;
	setp.ne.s32 	%p3, %r38, 0;
	@%p3 bra 	$L__BB0_3;
$L__BB0_4:
	setp.eq.s32 	%p4, %r4, 0;
	@%p4 bra 	$L__BB0_12;
	and.b32  	%r13, %r19, 3;
	setp.lt.u32 	%p5, %r4, 4;
	@%p5 bra 	$L__BB0_7;
	add.s32 	%r29, %r40, %r3;
	mul.wide.u32 	%rd34, %r29, 4;
	add.s64 	%rd35, %rd2, %rd34;
	ld.global.f32 	%f40, [%rd35];
	mad.lo.s32 	%r30, %r40, %r19, %r1;
	mul.wide.s32 	%rd36, %r30, 4;
	add.s64 	%rd37, %rd1, %rd36;
	ld.global.f32 	%f41, [%rd37];
	fma.rn.f32 	%f42, %f40, %f41, %f66;
	cvt.u64.u32 	%rd38, %r3;
	cvt.u64.u32 	%rd39, %r40;
	add.s64 	%rd40, %rd39, %rd38;
	shl.b64 	%rd41, %rd40, 2;
	add.s64 	%rd42, %rd2, %rd41;
	ld.global.f32 	%f43, [%rd42+4];
	mul.wide.s32 	%rd43, %r19, 4;
	add.s64 	%rd44, %rd37, %rd43;
	ld.global.f32 	%f44, [%rd44];
	fma.rn.f32 	%f45, %f43, %f44, %f42;
	ld.global.f32 	%f46, [%rd42+8];
	add.s64 	%rd45, %rd44, %rd43;
	ld.global.f32 	%f47, [%rd45];
	fma.rn.f32 	%f48, %f46, %f47, %f45;
	ld.global.f32 	%f49, [%rd42+12];
	add.s64 	%rd46, %rd45, %rd43;
	ld.global.f32 	%f50, [%rd46];
	fma.rn.f32 	%f66, %f49, %f50, %f48;
	add.s32 	%r40, %r40, 4;
$L__BB0_7:
	setp.eq.s32 	%p6, %r13, 0;
	@%p6 bra 	$L__BB0_12;
	setp.eq.s32 	%p7, %r13, 1;
	@%p7 bra 	$L__BB0_10;
	add.s32 	%r31, %r40, %r3;
	mul.wide.u32 	%rd47, %r31, 4;
	add.s64 	%rd48, %rd2, %rd47;
	ld.global.f32 	%f52, [%rd48];
	mad.lo.s32 	%r32, %r40, %r19, %r1;
	mul.wide.s32 	%rd49, %r32, 4;
	add.s64 	%rd50, %rd1, %rd49;
	ld.global.f32 	%f53, [%rd50];
	fma.rn.f32 	%f54, %f52, %f53, %f66;
	cvt.u64.u32 	%rd51, %r3;
	cvt.u64.u32 	%rd52, %r40;
	add.s64 	%rd53, %rd52, %rd51;
	shl.b64 	%rd54, %rd53, 2;
	add.s64 	%rd55, %rd2, %rd54;
	ld.global.f32 	%f55, [%rd55+4];
	mul.wide.s32 	%rd56, %r19, 4;
	add.s64 	%rd57, %rd50, %rd56;
	ld.global.f32 	%f56, [%rd57];
	fma.rn.f32 	%f66, %f55, %f56, %f54;
	add.s32 	%r40, %r40, 2;
$L__BB0_10:
	and.b32  	%r33, %r19, 1;
	setp.eq.b32 	%p8, %r33, 1;
	not.pred 	%p9, %p8;
	@%p9 bra 	$L__BB0_12;
	add.s32 	%r34, %r40, %r3;
	mul.wide.u32 	%rd58, %r34, 4;
	add.s64 	%rd59, %rd2, %rd58;
	ld.global.f32 	%f57, [%rd59];
	mad.lo.s32 	%r35, %r40, %r19, %r1;
	mul.wide.s32 	%rd60, %r35, 4;
	add.s64 	%rd61, %rd1, %rd60;
	ld.global.f32 	%f58, [%rd61];
	fma.rn.f32 	%f66, %f57, %f58, %f66;
$L__BB0_12:
	ld.param.u64 	%rd65, [_Z18matmul_cuda_kernelPfS_S_i_param_2];
	add.s32 	%r36, %r3, %r1;
	cvta.to.global.u64 	%rd62, %rd65;
	mul.wide.s32 	%rd63, %r36, 4;
	add.s64 	%rd64, %rd62, %rd63;
	st.global.f32 	[%rd64], %f66;
$L__BB0_13:
	ret;

}
	// .globl	_Z26matmul_cuda_kernel_per_rowPfS_S_i
.visible .entry _Z26matmul_cuda_kernel_per_rowPfS_S_i(
	.param .u64 .ptr .align 1 _Z26matmul_cuda_kernel_per_rowPfS_S_i_param_0,
	.param .u64 .ptr .align 1 _Z26matmul_cuda_kernel_per_rowPfS_S_i_param_1,
	.param .u64 .ptr .align 1 _Z26matmul_cuda_kernel_per_rowPfS_S_i_param_2,
	.param .u32 _Z26matmul_cuda_kernel_per_rowPfS_S_i_param_3
)
{
	.reg .pred 	%p<13>;
	.reg .b32 	%r<80>;
	.reg .b32 	%f<67>;
	.reg .b64 	%rd<48>;

	ld.param.u64 	%rd4, [_Z26matmul_cuda_kernel_per_rowPfS_S_i_param_0];
	ld.param.u64 	%rd5, [_Z26matmul_cuda_kernel_per_rowPfS_S_i_param_1];
	ld.param.u32 	%r44, [_Z26matmul_cuda_kernel_per_rowPfS_S_i_param_3];
	cvta.to.global.u64 	%rd1, %rd5;
	cvta.to.global.u64 	%rd2, %rd4;
	mov.u32 	%r45, %ctaid.x;
	mov.u32 	%r46, %ntid.x;
	mov.u32 	%r47, %tid.x;
	mad.lo.s32 	%r1, %r45, %r46, %r47;
	setp.ge.s32 	%p1, %r1, %r44;
	setp.lt.s32 	%p2, %r44, 1;
	or.pred  	%p3, %p1, %p2;
	@%p3 bra 	$L__BB1_14;
	mul.lo.s32 	%r2, %r44, %r1;
	add.s32 	%r3, %r44, -1;
	and.b32  	%r4, %r44, 7;
	and.b32  	%r5, %r44, 2147483640;
	neg.s32 	%r6, %r5;
	shl.b32 	%r7, %r44, 3;
	mul.lo.s32 	%r8, %r44, 3;
	mul.lo.s32 	%r9, %r44, 7;
	mov.b32 	%r66, 0;
$L__BB1_2:
	setp.lt.u32 	%p4, %r3, 7;
	mov.f32 	%f66, 0f00000000;
	mov.b32 	%r78, 0;
	@%p4 bra 	$L__BB1_5;
	add.s32 	%r75, %r44, %r66;
	shl.b32 	%r50, %r44, 1;
	add.s32 	%r74, %r50, %r66;
	add.s32 	%r73, %r8, %r66;
	shl.b32 	%r51, %r44, 2;
	add.s32 	%r72, %r51, %r66;
	mad.lo.s32 	%r71, %r44, 5, %r66;
	mad.lo.s32 	%r70, %r44, 6, %r66;
	add.s32 	%r69, %r9, %r66;
	mov.f32 	%f66, 0f00000000;
	mov.u32 	%r67, %r2;
	mov.u32 	%r68, %r66;
	mov.u32 	%r76, %r6;
$L__BB1_4:
	.pragma "nounroll";
	mul.wide.s32 	%rd6, %r67, 4;
	add.s64 	%rd7, %rd2, %rd6;
	ld.global.f32 	%f16, [%rd7];
	mul.wide.u32 	%rd8, %r68, 4;
	add.s64 	%rd9, %rd1, %rd8;
	ld.global.f32 	%f17, [%rd9];
	fma.rn.f32 	%f18, %f16, %f17, %f66;
	ld.global.f32 	%f19, [%rd7+4];
	mul.wide.u32 	%rd10, %r75, 4;
	add.s64 	%rd11, %rd1, %rd10;
	ld.global.f32 	%f20, [%rd11];
	fma.rn.f32 	%f21, %f19, %f20, %f18;
	ld.global.f32 	%f22, [%rd7+8];
	mul.wide.u32 	%rd12, %r74, 4;
	add.s64 	%rd13, %rd1, %rd12;
	ld.global.f32 	%f23, [%rd13];
	fma.rn.f32 	%f24, %f22, %f23, %f21;
	ld.global.f32 	%f25, [%rd7+12];
	mul.wide.u32 	%rd14, %r73, 4;
	add.s64 	%rd15, %rd1, %rd14;
	ld.global.f32 	%f26, [%rd15];
	fma.rn.f32 	%f27, %f25, %f26, %f24;
	ld.global.f32 	%f28, [%rd7+16];
	mul.wide.u32 	%rd16, %r72, 4;
	add.s64 	%rd17, %rd1, %rd16;
	ld.global.f32 	%f29, [%rd17];
	fma.rn.f32 	%f30, %f28, %f29, %f27;
	ld.global.f32 	%f31, [%rd7+20];
	mul.wide.u32 	%rd18, %r71, 4;
	add.s64 	%rd19, %rd1, %rd18;
	ld.global.f32 	%f32, [%rd19];
	fma.rn.f32 	%f33, %f31, %f32, %f30;
	ld.global.f32 	%f34, [%rd7+24];
	mul.wide.u32 	%rd20, %r70, 4;
	add.s64 	%rd21, %rd1, %rd20;
	ld.global.f32 	%f35, [%rd21];
	fma.rn.f32 	%f36, %f34, %f35, %f33;
	ld.global.f32 	%f37, [%rd7+28];
	mul.wide.u32 	%rd22, %r69, 4;
	add.s64 	%rd23, %rd1, %rd22;
	ld.global.f32 	%f38, [%rd23];
	fma.rn.f32 	%f66, %f37, %f38, %f36;
	add.s32 	%r76, %r76, 8;
	add.s32 	%r75, %r75, %r7;
	add.s32 	%r74, %r74, %r7;
	add.s32 	%r73, %r73, %r7;
	add.s32 	%r72, %r72, %r7;
	add.s32 	%r71, %r71, %r7;
	add.s32 	%r70, %r70, %r7;
	add.s32 	%r69, %r69, %r7;
	add.s32 	%r68, %r68, %r7;
	add.s32 	%r67, %r67, 8;
	setp.ne.s32 	%p5, %r76, 0;
	mov.u32 	%r78, %r5;
	@%p5 bra 	$L__BB1_4;
$L__BB1_5:
	setp.eq.s32 	%p6, %r4, 0;
	@%p6 bra 	$L__BB1_13;
	add.s32 	%r52, %r4, -1;
	setp.lt.u32 	%p7, %r52, 3;
	@%p7 bra 	$L__BB1_8;
	add.s32 	%r53, %r78, %r2;
	mul.wide.s32 	%rd24, %r53, 4;
	add.s64 	%rd25, %rd2, %rd24;
	ld.global.f32 	%f40, [%rd25];
	mad.lo.s32 	%r54, %r78, %r44, %r66;
	mul.wide.u32 	%rd26, %r54, 4;
	add.s64 	%rd27, %rd1, %rd26;
	ld.global.f32 	%f41, [%rd27];
	fma.rn.f32 	%f42, %f40, %f41, %f66;
	ld.global.f32 	%f43, [%rd25+4];
	add.s32 	%r55, %r54, %r44;
	mul.wide.u32 	%rd28, %r55, 4;
	add.s64 	%rd29, %rd1, %rd28;
	ld.global.f32 	%f44, [%rd29];
	fma.rn.f32 	%f45, %f43, %f44, %f42;
	ld.global.f32 	%f46, [%rd25+8];
	add.s32 	%r56, %r55, %r44;
	mul.wide.u32 	%rd30, %r56, 4;
	add.s64 	%rd31, %rd1, %rd30;
	ld.global.f32 	%f47, [%rd31];
	fma.rn.f32 	%f48, %f46, %f47, %f45;
	ld.global.f32 	%f49, [%rd25+12];
	add.s32 	%r57, %r56, %r44;
	mul.wide.u32 	%rd32, %r57, 4;
	add.s64 	%rd33, %rd1, %rd32;
	ld.global.f32 	%f50, [%rd33];
	fma.rn.f32 	%f66, %f49, %f50, %f48;
	add.s32 	%r78, %r78, 4;
$L__BB1_8:
	and.b32  	%r58, %r44, 3;
	setp.eq.s32 	%p8, %r58, 0;
	@%p8 bra 	$L__BB1_13;
	setp.eq.s32 	%p9, %r58, 1;
	@%p9 bra 	$L__BB1_11;
	add.s32 	%r59, %r78, %r2;
	mul.wide.s32 	%rd34, %r59, 4;
	add.s64 	%rd35, %rd2, %rd34;
	ld.global.f32 	%f52, [%rd35];
	mad.lo.s32 	%r60, %r78, %r44, %r66;
	mul.wide.u32 	%rd36, %r60, 4;
	add.s64 	%rd37, %rd1, %rd36;
	ld.global.f32 	%f53, [%rd37];
	fma.rn.f32 	%f54, %f52, %f53, %f66;
	ld.global.f32 	%f55, [%rd35+4];
	add.s32 	%r61, %r60, %r44;
	mul.wide.u32 	%rd38, %r61, 4;
	add.s64 	%rd39, %rd1, %rd38;
	ld.global.f32 	%f56, [%rd39];
	fma.rn.f32 	%f66, %f55, %f56, %f54;
	add.s32 	%r78, %r78, 2;
$L__BB1_11:
	and.b32  	%r62, %r44, 1;
	setp.eq.b32 	%p10, %r62, 1;
	not.pred 	%p11, %p10;
	@%p11 bra 	$L__BB1_13;
	add.s32 	%r63, %r78, %r2;
	mul.wide.s32 	%rd40, %r63, 4;
	add.s64 	%rd41, %rd2, %rd40;
	ld.global.f32 	%f57, [%rd41];
	mad.lo.s32 	%r64, %r78, %r44, %r66;
	mul.wide.u32 	%rd42, %r64, 4;
	add.s64 	%rd43, %rd1, %rd42;
	ld.global.f32 	%f58, [%rd43];
	fma.rn.f32 	%f66, %f57, %f58, %f66;
$L__BB1_13:
	ld.param.u64 	%rd47, [_Z26matmul_cuda_kernel_per_rowPfS_S_i_param_2];
	add.s32 	%r65, %r66, %r2;
	cvta.to.global.u64 	%rd44, %rd47;
	mul.wide.s32 	%rd45, %r65, 4;
	add.s64 	%rd46, %rd44, %rd45;
	st.global.f32 	[%rd46], %f66;
	add.s32 	%r66, %r66, 1;
	setp.ne.s32 	%p12, %r66, %r44;
	@%p12 bra 	$L__BB1_2;
$L__BB1_14:
	ret;

}
	// .globl	_Z26matmul_cuda_kernel_per_colPfS_S_i
.visible .entry _Z26matmul_cuda_kernel_per_colPfS_S_i(
	.param .u64 .ptr .align 1 _Z26matmul_cuda_kernel_per_colPfS_S_i_param_0,
	.param .u64 .ptr .align 1 _Z26matmul_cuda_kernel_per_colPfS_S_i_param_1,
	.param .u64 .ptr .align 1 _Z26matmul_cuda_kernel_per_colPfS_S_i_param_2,
	.param .u32 _Z26matmul_cuda_kernel_per_colPfS_S_i_param_3
)
{
	.reg .pred 	%p<12>;
	.reg .b32 	%r<44>;
	.reg .b32 	%f<67>;
	.reg .b64 	%rd<49>;

	ld.param.u64 	%rd5, [_Z26matmul_cuda_kernel_per_colPfS_S_i_param_0];
	ld.param.u64 	%rd6, [_Z26matmul_cuda_kernel_per_colPfS_S_i_param_1];
	ld.param.u64 	%rd4, [_Z26matmul_cuda_kernel_per_colPfS_S_i_param_2];
	ld.param.u32 	%r24, [_Z26matmul_cuda_kernel_per_colPfS_S_i_param_3];
	cvta.to.global.u64 	%rd1, %rd6;
	cvta.to.global.u64 	%rd2, %rd5;
	mov.u32 	%r25, %ctaid.x;
	mov.u32 	%r26, %ntid.x;
	mov.u32 	%r27, %tid.x;
	mad.lo.s32 	%r1, %r25, %r26, %r27;
	setp.ge.s32 	%p1, %r1, %r24;
	setp.lt.s32 	%p2, %r24, 1;
	or.pred  	%p3, %p1, %p2;
	@%p3 bra 	$L__BB2_14;
	add.s32 	%r2, %r24, -1;
	and.b32  	%r3, %r24, 7;
	add.s32 	%r4, %r3, -1;
	and.b32  	%r5, %r24, 3;
	and.b32  	%r6, %r24, 2147483640;
	and.b32  	%r7, %r24, 1;
	neg.s32 	%r8, %r6;
	shl.b32 	%r9, %r24, 3;
	cvta.to.global.u64 	%rd3, %rd4;
	mov.b32 	%r37, 0;
	mul.wide.u32 	%rd41, %r24, 4;
$L__BB2_2:
	setp.lt.u32 	%p4, %r2, 7;
	mul.lo.s32 	%r11, %r37, %r24;
	mov.f32 	%f66, 0f00000000;
	mov.b32 	%r42, 0;
	@%p4 bra 	$L__BB2_5;
	mov.f32 	%f66, 0f00000000;
	mov.u32 	%r38, %r11;
	mov.u32 	%r39, %r1;
	mov.u32 	%r40, %r8;
$L__BB2_4:
	.pragma "nounroll";
	mul.wide.u32 	%rd7, %r38, 4;
	add.s64 	%rd8, %rd2, %rd7;
	ld.global.f32 	%f16, [%rd8];
	mul.wide.s32 	%rd9, %r39, 4;
	add.s64 	%rd10, %rd1, %rd9;
	ld.global.f32 	%f17, [%rd10];
	fma.rn.f32 	%f18, %f16, %f17, %f66;
	ld.global.f32 	%f19, [%rd8+4];
	mul.wide.u32 	%rd11, %r24, 4;
	add.s64 	%rd12, %rd10, %rd11;
	ld.global.f32 	%f20, [%rd12];
	fma.rn.f32 	%f21, %f19, %f20, %f18;
	ld.global.f32 	%f22, [%rd8+8];
	add.s64 	%rd13, %rd12, %rd11;
	ld.global.f32 	%f23, [%rd13];
	fma.rn.f32 	%f24, %f22, %f23, %f21;
	ld.global.f32 	%f25, [%rd8+12];
	add.s64 	%rd14, %rd13, %rd11;
	ld.global.f32 	%f26, [%rd14];
	fma.rn.f32 	%f27, %f25, %f26, %f24;
	ld.global.f32 	%f28, [%rd8+16];
	add.s64 	%rd15, %rd14, %rd11;
	ld.global.f32 	%f29, [%rd15];
	fma.rn.f32 	%f30, %f28, %f29, %f27;
	ld.global.f32 	%f31, [%rd8+20];
	add.s64 	%rd16, %rd15, %rd11;
	ld.global.f32 	%f32, [%rd16];
	fma.rn.f32 	%f33, %f31, %f32, %f30;
	ld.global.f32 	%f34, [%rd8+24];
	add.s64 	%rd17, %rd16, %rd11;
	ld.global.f32 	%f35, [%rd17];
	fma.rn.f32 	%f36, %f34, %f35, %f33;
	ld.global.f32 	%f37, [%rd8+28];
	add.s64 	%rd18, %rd17, %rd11;
	ld.global.f32 	%f38, [%rd18];
	fma.rn.f32 	%f66, %f37, %f38, %f36;
	add.s32 	%r40, %r40, 8;
	add.s32 	%r39, %r39, %r9;
	add.s32 	%r38, %r38, 8;
	setp.ne.s32 	%p5, %r40, 0;
	mov.u32 	%r42, %r6;
	@%p5 bra 	$L__BB2_4;
$L__BB2_5:
	setp.eq.s32 	%p6, %r3, 0;
	@%p6 bra 	$L__BB2_13;
	setp.lt.u32 	%p7, %r4, 3;
	@%p7 bra 	$L__BB2_8;
	add.s32 	%r30, %r42, %r11;
	mul.wide.u32 	%rd19, %r30, 4;
	add.s64 	%rd20, %rd2, %rd19;
	ld.global.f32 	%f40, [%rd20];
	mad.lo.s32 	%r31, %r42, %r24, %r1;
	mul.wide.s32 	%rd21, %r31, 4;
	add.s64 	%rd22, %rd1, %rd21;
	ld.global.f32 	%f41, [%rd22];
	fma.rn.f32 	%f42, %f40, %f41, %f66;
	cvt.u64.u32 	%rd23, %r11;
	cvt.u64.u32 	%rd24, %r42;
	add.s64 	%rd25, %rd24, %rd23;
	shl.b64 	%rd26, %rd25, 2;
	add.s64 	%rd27, %rd2, %rd26;
	ld.global.f32 	%f43, [%rd27+4];
	add.s64 	%rd29, %rd22, %rd41;
	ld.global.f32 	%f44, [%rd29];
	fma.rn.f32 	%f45, %f43, %f44, %f42;
	ld.global.f32 	%f46, [%rd27+8];
	add.s64 	%rd30, %rd29, %rd41;
	ld.global.f32 	%f47, [%rd30];
	fma.rn.f32 	%f48, %f46, %f47, %f45;
	ld.global.f32 	%f49, [%rd27+12];
	add.s64 	%rd31, %rd30, %rd41;
	ld.global.f32 	%f50, [%rd31];
	fma.rn.f32 	%f66, %f49, %f50, %f48;
	add.s32 	%r42, %r42, 4;
$L__BB2_8:
	setp.eq.s32 	%p8, %r5, 0;
	@%p8 bra 	$L__BB2_13;
	setp.eq.s32 	%p9, %r5, 1;
	@%p9 bra 	$L__BB2_11;
	add.s32 	%r32, %r42, %r11;
	mul.wide.u32 	%rd32, %r32, 4;
	add.s64 	%rd33, %rd2, %rd32;
	ld.global.f32 	%f52, [%rd33];
	mad.lo.s32 	%r33, %r42, %r24, %r1;
	mul.wide.s32 	%rd34, %r33, 4;
	add.s64 	%rd35, %rd1, %rd34;
	ld.global.f32 	%f53, [%rd35];
	fma.rn.f32 	%f54, %f52, %f53, %f66;
	cvt.u64.u32 	%rd36, %r11;
	cvt.u64.u32 	%rd37, %r42;
	add.s64 	%rd38, %rd37, %rd36;
	shl.b64 	%rd39, %rd38, 2;
	add.s64 	%rd40, %rd2, %rd39;
	ld.global.f32 	%f55, [%rd40+4];
	add.s64 	%rd42, %rd35, %rd41;
	ld.global.f32 	%f56, [%rd42];
	fma.rn.f32 	%f66, %f55, %f56, %f54;
	add.s32 	%r42, %r42, 2;
$L__BB2_11:
	setp.eq.s32 	%p10, %r7, 0;
	@%p10 bra 	$L__BB2_13;
	add.s32 	%r34, %r42, %r11;
	mul.wide.u32 	%rd43, %r34, 4;
	add.s64 	%rd44, %rd2, %rd43;
	ld.global.f32 	%f57, [%rd44];
	mad.lo.s32 	%r35, %r42, %r24, %r1;
	mul.wide.s32 	%rd45, %r35, 4;
	add.s64 	%rd46, %rd1, %rd45;
	ld.global.f32 	%f58, [%rd46];
	fma.rn.f32 	%f66, %f57, %f58, %f66;
$L__BB2_13:
	add.s32 	%r36, %r11, %r1;
	mul.wide.s32 	%rd47, %r36, 4;
	add.s64 	%rd48, %rd3, %rd47;
	st.global.f32 	[%rd48], %f66;
	add.s32 	%r37, %r37, 1;
	setp.ne.s32 	%p11, %r37, %r24;
	@%p11 bra 	$L__BB2_2;
$L__BB2_14:
	ret;

}


// ===== COMPILED SASS (sm_100) =====

	.target	sm_100

	.elftype	@"ET_EXEC"


//--------------------- .note.nv.tkinfo           --------------------------
	.section	.note.nv.tkinfo,"",@"SHT_NOTE"
	.sectionflags	@"SHF_NOTE_NV_TKINFO"
	.tkinfo
        /*0018*/ 	.word	0x00000002
        /*0030*/ 	.string	""
        /*0030*/ 	.string	"ptxas"
        /*0030*/ 	.string	"Cuda compilation tools, release 13.0, V13.0.88"
        /*0030*/ 	.string	"Build cuda_13.0.r13.0/compiler.36424714_0"
        /*0030*/ 	.string	"-arch sm_100 -m 64 "



//--------------------- .note.nv.cuinfo           --------------------------
	.section	.note.nv.cuinfo,"",@"SHT_NOTE"
	.sectionflags	@"SHF_NOTE_NV_CUINFO"
        /*0018*/ 	.short	0x0002
        /*001a*/ 	.short	0x0064
        /*001c*/ 	.short	0x0082
	.zero		2


//--------------------- .nv.info                  --------------------------
	.section	.nv.info,"",@"SHT_CUDA_INFO"
	.align	4


	//----- nvinfo : EIATTR_REGCOUNT
	.align		4
        /*0000*/ 	.byte	0x04, 0x2f
        /*0002*/ 	.short	(.L_1 - .L_0)
	.align		4
.L_0:
        /*0004*/ 	.word	index@(_Z18matmul_cuda_kernelPfS_S_i)
        /*0008*/ 	.word	0x0000001e


	//----- nvinfo : EIATTR_FRAME_SIZE
	.align		4
.L_1:
        /*000c*/ 	.byte	0x04, 0x11
        /*000e*/ 	.short	(.L_3 - .L_2)
	.align		4
.L_2:
        /*0010*/ 	.word	index@(_Z18matmul_cuda_kernelPfS_S_i)
        /*0014*/ 	.word	0x00000000


	//----- nvinfo : EIATTR_REGCOUNT
	.align		4
.L_3:
        /*0018*/ 	.byte	0x04, 0x2f
        /*001a*/ 	.short	(.L_5 - .L_4)
	.align		4
.L_4:
        /*001c*/ 	.word	index@(_Z26matmul_cuda_kernel_per_rowPfS_S_i)
        /*0020*/ 	.word	0x00000020


	//----- nvinfo : EIATTR_FRAME_SIZE
	.align		4
.L_5:
        /*0024*/ 	.byte	0x04, 0x11
        /*0026*/ 	.short	(.L_7 - .L_6)
	.align		4
.L_6:
        /*0028*/ 	.word	index@(_Z26matmul_cuda_kernel_per_rowPfS_S_i)
        /*002c*/ 	.word	0x00000000


	//----- nvinfo : EIATTR_REGCOUNT
	.align		4
.L_7:
        /*0030*/ 	.byte	0x04, 0x2f
        /*0032*/ 	.short	(.L_9 - .L_8)
	.align		4
.L_8:
        /*0034*/ 	.word	index@(_Z26matmul_cuda_kernel_per_colPfS_S_i)
        /*0038*/ 	.word	0x00000020


	//----- nvinfo : EIATTR_FRAME_SIZE
	.align		4
.L_9:
        /*003c*/ 	.byte	0x04, 0x11
        /*003e*/ 	.short	(.L_11 - .L_10)
	.align		4
.L_10:
        /*0040*/ 	.word	index@(_Z26matmul_cuda_kernel_per_colPfS_S_i)
        /*0044*/ 	.word	0x00000000


	//----- nvinfo : EIATTR_MIN_STACK_SIZE
	.align		4
.L_11:
        /*0048*/ 	.byte	0x04, 0x12
        /*004a*/ 	.short	(.L_13 - .L_12)
	.align		4
.L_12:
        /*004c*/ 	.word	index@(_Z26matmul_cuda_kernel_per_colPfS_S_i)
        /*0050*/ 	.word	0x00000000


	//----- nvinfo : EIATTR_MIN_STACK_SIZE
	.align		4
.L_13:
        /*0054*/ 	.byte	0x04, 0x12
        /*0056*/ 	.short	(.L_15 - .L_14)
	.align		4
.L_14:
        /*0058*/ 	.word	index@(_Z26matmul_cuda_kernel_per_rowPfS_S_i)
        /*005c*/ 	.word	0x00000000


	//----- nvinfo : EIATTR_MIN_STACK_SIZE
	.align		4
.L_15:
        /*0060*/ 	.byte	0x04, 0x12
        /*0062*/ 	.short	(.L_17 - .L_16)
	.align		4
.L_16:
        /*0064*/ 	.word	index@(_Z18matmul_cuda_kernelPfS_S_i)
        /*0068*/ 	.word	0x00000000
.L_17:


//--------------------- .nv.compat                --------------------------
	.section	.nv.compat,"",@"SHT_CUDA_COMPAT_INFO"
	.align	4
        /*0000*/ 	.byte	0x02, 0x09, 0x00, 0x00, 0x02, 0x02, 0x01, 0x00, 0x02, 0x05, 0x05, 0x00, 0x03, 0x07, 0x01, 0x01
        /*0010*/ 	.byte	0x02, 0x03, 0x00, 0x00, 0x02, 0x06, 0x01, 0x00, 0x04, 0x0b, 0x08, 0x00, 0x09, 0x00, 0x00, 0x00
        /*0020*/ 	.byte	0x00, 0x00, 0x00, 0x00


//--------------------- .nv.info._Z26matmul_cuda_kernel_per_colPfS_S_i --------------------------
	.section	.nv.info._Z26matmul_cuda_kernel_per_colPfS_S_i,"",@"SHT_CUDA_INFO"
	.sectionflags	@""
	.align	4


	//----- nvinfo : EIATTR_CUDA_API_VERSION
	.align		4
        /*0000*/ 	.byte	0x04, 0x37
        /*0002*/ 	.short	(.L_19 - .L_18)
.L_18:
        /*0004*/ 	.word	0x00000082


	//----- nvinfo : EIATTR_KPARAM_INFO
	.align		4
.L_19:
        /*0008*/ 	.byte	0x04, 0x17
        /*000a*/ 	.short	(.L_21 - .L_20)
.L_20:
        /*000c*/ 	.word	0x00000000
        /*0010*/ 	.short	0x0003
        /*0012*/ 	.short	0x0018
        /*0014*/ 	.byte	0x00, 0xf0, 0x11, 0x00


	//----- nvinfo : EIATTR_KPARAM_INFO
	.align		4
.L_21:
        /*0018*/ 	.byte	0x04, 0x17
        /*001a*/ 	.short	(.L_23 - .L_22)
.L_22:
        /*001c*/ 	.word	0x00000000
        /*0020*/ 	.short	0x0002
        /*0022*/ 	.short	0x0010
        /*0024*/ 	.byte	0x00, 0xf5, 0x21, 0x00


	//----- nvinfo : EIATTR_KPARAM_INFO
	.align		4
.L_23:
        /*0028*/ 	.byte	0x04, 0x17
        /*002a*/ 	.short	(.L_25 - .L_24)
.L_24:
        /*002c*/ 	.word	0x00000000
        /*0030*/ 	.short	0x0001
        /*0032*/ 	.short	0x0008
        /*0034*/ 	.byte	0x00, 0xf5, 0x21, 0x00


	//----- nvinfo : EIATTR_KPARAM_INFO
	.align		4
.L_25:
        /*0038*/ 	.byte	0x04, 0x17
        /*003a*/ 	.short	(.L_27 - .L_26)
.L_26:
        /*003c*/ 	.word	0x00000000
        /*0040*/ 	.short	0x0000
        /*0042*/ 	.short	0x0000
        /*0044*/ 	.byte	0x00, 0xf5, 0x21, 0x00


	//----- nvinfo : EIATTR_SPARSE_MMA_MASK
	.align		4
.L_27:
        /*0048*/ 	.byte	0x03, 0x50
        /*004a*/ 	.short	0x0000


	//----- nvinfo : EIATTR_MAXREG_COUNT
	.align		4
        /*004c*/ 	.byte	0x03, 0x1b
        /*004e*/ 	.short	0x00ff


	//----- nvinfo : EIATTR_MERCURY_ISA_VERSION
	.align		4
        /*0050*/ 	.byte	0x03, 0x5f
        /*0052*/ 	.short	0x0101


	//----- nvinfo : EIATTR_VRC_CTA_INIT_COUNT
	.align		4
        /*0054*/ 	.byte	0x02, 0x4a
	.zero		1
	.zero		1


	//----- nvinfo : EIATTR_EXIT_INSTR_OFFSETS
	.align		4
        /*0058*/ 	.byte	0x04, 0x1c
        /*005a*/ 	.short	(.L_29 - .L_28)


	//   ....[0]....
.L_28:
        /*005c*/ 	.word	0x00000080


	//   ....[1]....
        /*0060*/ 	.word	0x000008a0


	//----- nvinfo : EIATTR_CBANK_PARAM_SIZE
	.align		4
.L_29:
        /*0064*/ 	.byte	0x03, 0x19
        /*0066*/ 	.short	0x001c


	//----- nvinfo : EIATTR_PARAM_CBANK
	.align		4
        /*0068*/ 	.byte	0x04, 0x0a
        /*006a*/ 	.short	(.L_31 - .L_30)
	.align		4
.L_30:
        /*006c*/ 	.word	index@(.nv.constant0._Z26matmul_cuda_kernel_per_colPfS_S_i)
        /*0070*/ 	.short	0x0380
        /*0072*/ 	.short	0x001c


	//----- nvinfo : EIATTR_SW_WAR
	.align		4
.L_31:
        /*0074*/ 	.byte	0x04, 0x36
        /*0076*/ 	.short	(.L_33 - .L_32)
.L_32:
        /*0078*/ 	.word	0x00000008
.L_33:


//--------------------- .nv.info._Z26matmul_cuda_kernel_per_rowPfS_S_i --------------------------
	.section	.nv.info._Z26matmul_cuda_kernel_per_rowPfS_S_i,"",@"SHT_CUDA_INFO"
	.sectionflags	@""
	.align	4


	//----- nvinfo : EIATTR_CUDA_API_VERSION
	.align		4
        /*0000*/ 	.byte	0x04, 0x37
        /*0002*/ 	.short	(.L_35 - .L_34)
.L_34:
        /*0004*/ 	.word	0x00000082


	//----- nvinfo : EIATTR_KPARAM_INFO
	.align		4
.L_35:
        /*0008*/ 	.byte	0x04, 0x17
        /*000a*/ 	.short	(.L_37 - .L_36)
.L_36:
        /*000c*/ 	.word	0x00000000
        /*0010*/ 	.short	0x0003
        /*0012*/ 	.short	0x0018
        /*0014*/ 	.byte	0x00, 0xf0, 0x11, 0x00


	//----- nvinfo : EIATTR_KPARAM_INFO
	.align		4
.L_37:
        /*0018*/ 	.byte	0x04, 0x17
        /*001a*/ 	.short	(.L_39 - .L_38)
.L_38:
        /*001c*/ 	.word	0x00000000
        /*0020*/ 	.short	0x0002
        /*0022*/ 	.short	0x0010
        /*0024*/ 	.byte	0x00, 0xf5, 0x21, 0x00


	//----- nvinfo : EIATTR_KPARAM_INFO
	.align		4
.L_39:
        /*0028*/ 	.byte	0x04, 0x17
        /*002a*/ 	.short	(.L_41 - .L_40)
.L_40:
        /*002c*/ 	.word	0x00000000
        /*0030*/ 	.short	0x0001
        /*0032*/ 	.short	0x0008
        /*0034*/ 	.byte	0x00, 0xf5, 0x21, 0x00


	//----- nvinfo : EIATTR_KPARAM_INFO
	.align		4
.L_41:
        /*0038*/ 	.byte	0x04, 0x17
        /*003a*/ 	.short	(.L_43 - .L_42)
.L_42:
        /*003c*/ 	.word	0x00000000
        /*0040*/ 	.short	0x0000
        /*0042*/ 	.short	0x0000
        /*0044*/ 	.byte	0x00, 0xf5, 0x21, 0x00


	//----- nvinfo : EIATTR_SPARSE_MMA_MASK
	.align		4
.L_43:
        /*0048*/ 	.byte	0x03, 0x50
        /*004a*/ 	.short	0x0000


	//----- nvinfo : EIATTR_MAXREG_COUNT
	.align		4
        /*004c*/ 	.byte	0x03, 0x1b
        /*004e*/ 	.short	0x00ff


	//----- nvinfo : EIATTR_MERCURY_ISA_VERSION
	.align		4
        /*0050*/ 	.byte	0x03, 0x5f
        /*0052*/ 	.short	0x0101


	//----- nvinfo : EIATTR_VRC_CTA_INIT_COUNT
	.align		4
        /*0054*/ 	.byte	0x02, 0x4a
	.zero		1
	.zero		1


	//----- nvinfo : EIATTR_EXIT_INSTR_OFFSETS
	.align		4
        /*0058*/ 	.byte	0x04, 0x1c
        /*005a*/ 	.short	(.L_45 - .L_44)


	//   ....[0]....
.L_44:
        /*005c*/ 	.word	0x00000080


	//   ....[1]....
        /*0060*/ 	.word	0x00000950


	//----- nvinfo : EIATTR_CBANK_PARAM_SIZE
	.align		4
.L_45:
        /*0064*/ 	.byte	0x03, 0x19
        /*0066*/ 	.short	0x001c


	//----- nvinfo : EIATTR_PARAM_CBANK
	.align		4
        /*0068*/ 	.byte	0x04, 0x0a
        /*006a*/ 	.short	(.L_47 - .L_46)
	.align		4
.L_46:
        /*006c*/ 	.word	index@(.nv.constant0._Z26matmul_cuda_kernel_per_rowPfS_S_i)
        /*0070*/ 	.short	0x0380
        /*0072*/ 	.short	0x001c


	//----- nvinfo : EIATTR_SW_WAR
	.align		4
.L_47:
        /*0074*/ 	.byte	0x04, 0x36
        /*0076*/ 	.short	(.L_49 - .L_48)
.L_48:
        /*0078*/ 	.word	0x00000008
.L_49:


//--------------------- .nv.info._Z18matmul_cuda_kernelPfS_S_i --------------------------
	.section	.nv.info._Z18matmul_cuda_kernelPfS_S_i,"",@"SHT_CUDA_INFO"
	.sectionflags	@""
	.align	4


	//----- nvinfo : EIATTR_CUDA_API_VERSION
	.align		4
        /*0000*/ 	.byte	0x04, 0x37
        /*0002*/ 	.short	(.L_51 - .L_50)
.L_50:
        /*0004*/ 	.word	0x00000082


	//----- nvinfo : EIATTR_KPARAM_INFO
	.align		4
.L_51:
        /*0008*/ 	.byte	0x04, 0x17
        /*000a*/ 	.short	(.L_53 - .L_52)
.L_52:
        /*000c*/ 	.word	0x00000000
        /*0010*/ 	.short	0x0003
        /*0012*/ 	.short	0x0018
        /*0014*/ 	.byte	0x00, 0xf0, 0x11, 0x00


	//----- nvinfo : EIATTR_KPARAM_INFO
	.align		4
.L_53:
        /*0018*/ 	.byte	0x04, 0x17
        /*001a*/ 	.short	(.L_55 - .L_54)
.L_54:
        /*001c*/ 	.word	0x00000000
        /*0020*/ 	.short	0x0002
        /*0022*/ 	.short	0x0010
        /*0024*/ 	.byte	0x00, 0xf5, 0x21, 0x00


	//----- nvinfo : EIATTR_KPARAM_INFO
	.align		4
.L_55:
        /*0028*/ 	.byte	0x04, 0x17
        /*002a*/ 	.short	(.L_57 - .L_56)
.L_56:
        /*002c*/ 	.word	0x00000000
        /*0030*/ 	.short	0x0001
        /*0032*/ 	.short	0x0008
        /*0034*/ 	.byte	0x00, 0xf5, 0x21, 0x00


	//----- nvinfo : EIATTR_KPARAM_INFO
	.align		4
.L_57:
        /*0038*/ 	.byte	0x04, 0x17
        /*003a*/ 	.short	(.L_59 - .L_58)
.L_58:
        /*003c*/ 	.word	0x00000000
        /*0040*/ 	.short	0x0000
        /*0042*/ 	.short	0x0000
        /*0044*/ 	.byte	0x00, 0xf5, 0x21, 0x00


	//----- nvinfo : EIATTR_SPARSE_MMA_MASK
	.align		4
.L_59:
        /*0048*/ 	.byte	0x03, 0x50
        /*004a*/ 	.short	0x0000


	//----- nvinfo : EIATTR_MAXREG_COUNT
	.align		4
        /*004c*/ 	.byte	0x03, 0x1b
        /*004e*/ 	.short	0x00ff


	//----- nvinfo : EIATTR_MERCURY_ISA_VERSION
	.align		4
        /*0050*/ 	.byte	0x03, 0x5f
        /*0052*/ 	.short	0x0101


	//----- nvinfo : EIATTR_VRC_CTA_INIT_COUNT
	.align		4
        /*0054*/ 	.byte	0x02, 0x4a
	.zero		1
	.zero		1


	//----- nvinfo : EIATTR_EXIT_INSTR_OFFSETS
	.align		4
        /*0058*/ 	.byte	0x04, 0x1c
        /*005a*/ 	.short	(.L_61 - .L_60)


	//   ....[0]....
.L_60:
        /*005c*/ 	.word	0x000000c0


	//   ....[1]....
        /*0060*/ 	.word	0x00000a90


	//----- nvinfo : EIATTR_CBANK_PARAM_SIZE
	.align		4
.L_61:
        /*0064*/ 	.byte	0x03, 0x19
        /*0066*/ 	.short	0x001c


	//----- nvinfo : EIATTR_PARAM_CBANK
	.align		4
        /*0068*/ 	.byte	0x04, 0x0a
        /*006a*/ 	.short	(.L_63 - .L_62)
	.align		4
.L_62:
        /*006c*/ 	.word	index@(.nv.constant0._Z18matmul_cuda_kernelPfS_S_i)
        /*0070*/ 	.short	0x0380
        /*0072*/ 	.short	0x001c


	//----- nvinfo : EIATTR_SW_WAR
	.align		4
.L_63:
        /*0074*/ 	.byte	0x04, 0x36
        /*0076*/ 	.short	(.L_65 - .L_64)
.L_64:
        /*0078*/ 	.word	0x00000008
.L_65:


//--------------------- .nv.callgraph             --------------------------
	.section	.nv.callgraph,"",@"SHT_CUDA_CALLGRAPH"
	.align	4
	.sectionentsize	8
	.align		4
        /*0000*/ 	.word	0x00000000
	.align		4
        /*0004*/ 	.word	0xffffffff
	.align		4
        /*0008*/ 	.word	0x00000000
	.align		4
        /*000c*/ 	.word	0xfffffffe
	.align		4
        /*0010*/ 	.word	0x00000000
	.align		4
        /*0014*/ 	.word	0xfffffffd
	.align		4
        /*0018*/ 	.word	0x00000000
	.align		4
        /*001c*/ 	.word	0xfffffffc


//--------------------- .text._Z26matmul_cuda_kernel_per_colPfS_S_i --------------------------
	.section	.text._Z26matmul_cuda_kernel_per_colPfS_S_i,"ax",@progbits
	.align	128
        .global         _Z26matmul_cuda_kernel_per_colPfS_S_i
        .type           _Z26matmul_cuda_kernel_per_colPfS_S_i,@function
        .size           _Z26matmul_cuda_kernel_per_colPfS_S_i,(.L_x_17 - _Z26matmul_cuda_kernel_per_colPfS_S_i)
        .other          _Z26matmul_cuda_kernel_per_colPfS_S_i,@"STO_CUDA_ENTRY STV_DEFAULT"
_Z26matmul_cuda_kernel_per_colPfS_S_i:
.text._Z26matmul_cuda_kernel_per_colPfS_S_i:
[----:B------:R-:W-:Y:S01]  /*0000*/  LDC R1, c[0x0][0x37c] ;  /* 0x0000df00ff017b82 */ /* 0x000fe20000000800 */
[----:B------:R-:W0:Y:S07]  /*0010*/  S2R R3, SR_TID.X ;  /* 0x0000000000037919 */ /* 0x000e2e0000002100 */
[----:B------:R-:W0:Y:S08]  /*0020*/  S2UR UR4, SR_CTAID.X ;  /* 0x00000000000479c3 */ /* 0x000e300000002500 */
[----:B------:R-:W0:Y:S08]  /*0030*/  LDC R0, c[0x0][0x360] ;  /* 0x0000d800ff007b82 */ /* 0x000e300000000800 */
[----:B------:R-:W1:Y:S01]  /*0040*/  LDC R5, c[0x0][0x398] ;  /* 0x0000e600ff057b82 */ /* 0x000e620000000800 */
[----:B0-----:R-:W-:Y:S01]  /*0050*/  IMAD R0, R0, UR4, R3 ;  /* 0x0000000400007c24 */ /* 0x001fe2000f8e0203 */
[----:B-1----:R-:W-:-:S04]  /*0060*/  ISETP.GE.AND P0, PT, R5, 0x1, PT ;  /* 0x000000010500780c */ /* 0x002fc80003f06270 */
[----:B------:R-:W-:-:S13]  /*0070*/  ISETP.GE.OR P0, PT, R0, R5, !P0 ;  /* 0x000000050000720c */ /* 0x000fda0004706670 */
[----:B------:R-:W-:Y:S05]  /*0080*/  @P0 EXIT ;  /* 0x000000000000094d */ /* 0x000fea0003800000 */
[C---:B------:R-:W-:Y:S01]  /*0090*/  LOP3.LUT R2, R5.reuse, 0x7, RZ, 0xc0, !PT ;  /* 0x0000000705027812 */ /* 0x040fe200078ec0ff */
[----:B------:R-:W0:Y:S01]  /*00a0*/  LDCU.64 UR4, c[0x0][0x358] ;  /* 0x00006b00ff0477ac */ /* 0x000e220008000a00 */
[----:B------:R-:W-:Y:S02]  /*00b0*/  IADD3 R3, PT, PT, R5, -0x1, RZ ;  /* 0xffffffff05037810 */ /* 0x000fe40007ffe0ff */
[----:B------:R-:W-:Y:S02]  /*00c0*/  IADD3 R4, PT, PT, R2, -0x1, RZ ;  /* 0xffffffff02047810 */ /* 0x000fe40007ffe0ff */
[----:B------:R-:W-:Y:S02]  /*00d0*/  ISETP.GE.U32.AND P0, PT, R3, 0x7, PT ;  /* 0x000000070300780c */ /* 0x000fe40003f06070 */
[----:B------:R-:W-:Y:S02]  /*00e0*/  ISETP.GE.U32.AND P1, PT, R4, 0x3, PT ;  /* 0x000000030400780c */ /* 0x000fe40003f26070 */
[----:B------:R-:W-:-:S02]  /*00f0*/  LOP3.LUT R3, R5, 0x7ffffff8, RZ, 0xc0, !PT ;  /* 0x7ffffff805037812 */ /* 0x000fc400078ec0ff */
[----:B------:R-:W-:Y:S01]  /*0100*/  LOP3.LUT R4, R5, 0x3, RZ, 0xc0, !PT ;  /* 0x0000000305047812 */ /* 0x000fe200078ec0ff */
[----:B------:R-:W-:Y:S01]  /*0110*/  HFMA2 R5, -RZ, RZ, 0, 0 ;  /* 0x00000000ff057431 */ /* 0x000fe200000001ff */
[----:B------:R-:W-:-:S07]  /*0120*/  IADD3 R6, PT, PT, -R3, RZ, RZ ;  /* 0x000000ff03067210 */ /* 0x000fce0007ffe1ff */
.L_x_4:
[----:B-1----:R-:W1:Y:S01]  /*0130*/  LDC R7, c[0x0][0x398] ;  /* 0x0000e600ff077b82 */ /* 0x002e620000000800 */
[----:B------:R-:W-:Y:S02]  /*0140*/  MOV R20, RZ ;  /* 0x000000ff00147202 */ /* 0x000fe40000000f00 */
[----:B------:R-:W-:Y:S01]  /*0150*/  MOV R8, RZ ;  /* 0x000000ff00087202 */ /* 0x000fe20000000f00 */
[C---:B-1----:R-:W-:Y:S01]  /*0160*/  IMAD R9, R5.reuse, R7, RZ ;  /* 0x0000000705097224 */ /* 0x042fe200078e02ff */
[----:B------:R-:W-:-:S04]  /*0170*/  IADD3 R5, PT, PT, R5, 0x1, RZ ;  /* 0x0000000105057810 */ /* 0x000fc80007ffe0ff */
[----:B------:R-:W-:Y:S01]  /*0180*/  ISETP.NE.AND P2, PT, R5, R7, PT ;  /* 0x000000070500720c */ /* 0x000fe20003f45270 */
[----:B------:R-:W-:-:S12]  /*0190*/  @!P0 BRA `(.L_x_0) ;  /* 0x0000000000b48947 */ /* 0x000fd80003800000 */
[----:B------:R-:W-:Y:S02]  /*01a0*/  MOV R20, RZ ;  /* 0x000000ff00147202 */ /* 0x000fe40000000f00 */
[----:B------:R-:W-:Y:S02]  /*01b0*/  MOV R23, R9 ;  /* 0x0000000900177202 */ /* 0x000fe40000000f00 */
[----:B------:R-:W-:Y:S02]  /*01c0*/  MOV R22, R0 ;  /* 0x0000000000167202 */ /* 0x000fe40000000f00 */
[----:B------:R-:W-:-:S07]  /*01d0*/  MOV R24, R6 ;  /* 0x0000000600187202 */ /* 0x000fce0000000f00 */
.L_x_1:
[----:B------:R-:W1:Y:S08]  /*01e0*/  LDC.64 R18, c[0x0][0x388] ;  /* 0x0000e200ff127b82 */ /* 0x000e700000000a00 */
[----:B------:R-:W2:Y:S01]  /*01f0*/  LDC.64 R10, c[0x0][0x380] ;  /* 0x0000e000ff0a7b82 */ /* 0x000ea20000000a00 */
[----:B-1----:R-:W-:-:S05]  /*0200*/  IMAD.WIDE R18, R22, 0x4, R18 ;  /* 0x0000000416127825 */ /* 0x002fca00078e0212 */
[----:B0-----:R0:W3:Y:S01]  /*0210*/  LDG.E R29, desc[UR4][R18.64] ;  /* 0x00000004121d7981 */ /* 0x0010e2000c1e1900 */
[----:B--2---:R-:W-:-:S04]  /*0220*/  IMAD.WIDE.U32 R10, R23, 0x4, R10 ;  /* 0x00000004170a7825 */ /* 0x004fc800078e000a */
[C---:B------:R-:W-:Y:S01]  /*0230*/  IMAD.WIDE.U32 R26, R7.reuse, 0x4, R18 ;  /* 0x00000004071a7825 */ /* 0x040fe200078e0012 */
[----:B------:R-:W3:Y:S04]  /*0240*/  LDG.E R25, desc[UR4][R10.64] ;  /* 0x000000040a197981 */ /* 0x000ee8000c1e1900 */
[----:B------:R-:W2:Y:S04]  /*0250*/  LDG.E R21, desc[UR4][R10.64+0x4] ;  /* 0x000004040a157981 */ /* 0x000ea8000c1e1900 */
[----:B------:R-:W2:Y:S01]  /*0260*/  LDG.E R28, desc[UR4][R26.64] ;  /* 0x000000041a1c7981 */ /* 0x000ea2000c1e1900 */
[----:B------:R-:W-:-:S03]  /*0270*/  IMAD.WIDE.U32 R16, R7, 0x4, R26 ;  /* 0x0000000407107825 */ /* 0x000fc600078e001a */
[----:B------:R-:W4:Y:S01]  /*0280*/  LDG.E R8, desc[UR4][R10.64+0x8] ;  /* 0x000008040a087981 */ /* 0x000f22000c1e1900 */
[----:B------:R-:W-:-:S03]  /*0290*/  IMAD.WIDE.U32 R14, R7, 0x4, R16 ;  /* 0x00000004070e7825 */ /* 0x000fc600078e0010 */
[----:B------:R-:W4:Y:S01]  /*02a0*/  LDG.E R17, desc[UR4][R16.64] ;  /* 0x0000000410117981 */ /* 0x000f22000c1e1900 */
[----:B------:R-:W-:-:S04]  /*02b0*/  IMAD.WIDE.U32 R12, R7, 0x4, R14 ;  /* 0x00000004070c7825 */ /* 0x000fc800078e000e */
[----:B0-----:R-:W-:Y:S01]  /*02c0*/  IMAD.WIDE.U32 R18, R7, 0x4, R12 ;  /* 0x0000000407127825 */ /* 0x001fe200078e000c */
[----:B------:R0:W5:Y:S04]  /*02d0*/  LDG.E R16, desc[UR4][R14.64] ;  /* 0x000000040e107981 */ /* 0x000168000c1e1900 */
[----:B------:R-:W5:Y:S04]  /*02e0*/  LDG.E R12, desc[UR4][R12.64] ;  /* 0x000000040c0c7981 */ /* 0x000f68000c1e1900 */
[----:B------:R-:W5:Y:S01]  /*02f0*/  LDG.E R13, desc[UR4][R10.64+0x18] ;  /* 0x000018040a0d7981 */ /* 0x000f62000c1e1900 */
[----:B---3--:R-:W-:-:S03]  /*0300*/  FFMA R20, R25, R29, R20 ;  /* 0x0000001d19147223 */ /* 0x008fc60000000014 */
[----:B------:R-:W5:Y:S04]  /*0310*/  LDG.E R25, desc[UR4][R10.64+0xc] ;  /* 0x00000c040a197981 */ /* 0x000f68000c1e1900 */
[----:B------:R-:W3:Y:S01]  /*0320*/  LDG.E R29, desc[UR4][R10.64+0x10] ;  /* 0x000010040a1d7981 */ /* 0x000ee2000c1e1900 */
[----:B--2---:R-:W-:Y:S01]  /*0330*/  FFMA R27, R21, R28, R20 ;  /* 0x0000001c151b7223 */ /* 0x004fe20000000014 */
[C---:B------:R-:W-:Y:S02]  /*0340*/  IMAD.WIDE.U32 R20, R7.reuse, 0x4, R18 ;  /* 0x0000000407147825 */ /* 0x040fe400078e0012 */
[----:B------:R-:W2:Y:S04]  /*0350*/  LDG.E R28, desc[UR4][R10.64+0x14] ;  /* 0x000014040a1c7981 */ /* 0x000ea8000c1e1900 */
[----:B------:R-:W2:Y:S01]  /*0360*/  LDG.E R19, desc[UR4][R18.64] ;  /* 0x0000000412137981 */ /* 0x000ea2000c1e1900 */
[----:B0-----:R-:W-:-:S03]  /*0370*/  IMAD.WIDE.U32 R14, R7, 0x4, R20 ;  /* 0x00000004070e7825 */ /* 0x001fc600078e0014 */
[----:B------:R-:W2:Y:S04]  /*0380*/  LDG.E R26, desc[UR4][R20.64] ;  /* 0x00000004141a7981 */ /* 0x000ea8000c1e1900 */
[----:B------:R-:W2:Y:S04]  /*0390*/  LDG.E R14, desc[UR4][R14.64] ;  /* 0x000000040e0e7981 */ /* 0x000ea8000c1e1900 */
[----:B------:R-:W2:Y:S01]  /*03a0*/  LDG.E R20, desc[UR4][R10.64+0x1c] ;  /* 0x00001c040a147981 */ /* 0x000ea2000c1e1900 */
[----:B----4-:R-:W-:Y:S01]  /*03b0*/  FFMA R8, R8, R17, R27 ;  /* 0x0000001108087223 */ /* 0x010fe2000000001b */
[----:B------:R-:W-:-:S04]  /*03c0*/  IADD3 R24, PT, PT, R24, 0x8, RZ ;  /* 0x0000000818187810 */ /* 0x000fc80007ffe0ff */
[----:B------:R-:W-:Y:S02]  /*03d0*/  ISETP.NE.AND P3, PT, R24, RZ, PT ;  /* 0x000000ff1800720c */ /* 0x000fe40003f65270 */
[----:B------:R-:W-:Y:S02]  /*03e0*/  IADD3 R23, PT, PT, R23, 0x8, RZ ;  /* 0x0000000817177810 */ /* 0x000fe40007ffe0ff */
[----:B------:R-:W-:Y:S01]  /*03f0*/  LEA R22, R7, R22, 0x3 ;  /* 0x0000001607167211 */ /* 0x000fe200078e18ff */
[----:B-----5:R-:W-:-:S04]  /*0400*/  FFMA R8, R25, R16, R8 ;  /* 0x0000001019087223 */ /* 0x020fc80000000008 */
[----:B---3--:R-:W-:-:S04]  /*0410*/  FFMA R29, R29, R12, R8 ;  /* 0x0000000c1d1d7223 */ /* 0x008fc80000000008 */
[----:B--2---:R-:W-:-:S04]  /*0420*/  FFMA R28, R28, R19, R29 ;  /* 0x000000131c1c7223 */ /* 0x004fc8000000001d */
[----:B------:R-:W-:-:S04]  /*0430*/  FFMA R13, R13, R26, R28 ;  /* 0x0000001a0d0d7223 */ /* 0x000fc8000000001c */
[----:B------:R-:W-:Y:S01]  /*0440*/  FFMA R20, R20, R14, R13 ;  /* 0x0000000e14147223 */ /* 0x000fe2000000000d */
[----:B------:R-:W-:Y:S06]  /*0450*/  @P3 BRA `(.L_x_1) ;  /* 0xfffffffc00603947 */ /* 0x000fec000383ffff */
[----:B------:R-:W-:-:S07]  /*0460*/  MOV R8, R3 ;  /* 0x0000000300087202 */ /* 0x000fce0000000f00 */
.L_x_0:
[----:B------:R-:W-:-:S13]  /*0470*/  ISETP.NE.AND P3, PT, R2, RZ, PT ;  /* 0x000000ff0200720c */ /* 0x000fda0003f65270 */
[----:B------:R-:W-:Y:S05]  /*0480*/  @!P3 BRA `(.L_x_2) ;  /* 0x0000000000f0b947 */ /* 0x000fea0003800000 */
[----:B------:R-:W-:Y:S01]  /*0490*/  ISETP.NE.AND P3, PT, R4, RZ, PT ;  /* 0x000000ff0400720c */ /* 0x000fe20003f65270 */
[----:B------:R-:W-:-:S12]  /*04a0*/  @!P1 BRA `(.L_x_3) ;  /* 0x00000000006c9947 */ /* 0x000fd80003800000 */
[----:B------:R-:W1:Y:S01]  /*04b0*/  LDC.64 R12, c[0x0][0x388] ;  /* 0x0000e200ff0c7b82 */ /* 0x000e620000000a00 */
[----:B------:R-:W-:Y:S01]  /*04c0*/  IMAD R19, R8, R7, R0 ;  /* 0x0000000708137224 */ /* 0x000fe200078e0200 */
[CC--:B------:R-:W-:Y:S02]  /*04d0*/  IADD3 R15, PT, PT, R9.reuse, R8.reuse, RZ ;  /* 0x00000008090f7210 */ /* 0x0c0fe40007ffe0ff */
[----:B------:R-:W-:-:S04]  /*04e0*/  IADD3 R18, P4, PT, R9, R8, RZ ;  /* 0x0000000809127210 */ /* 0x000fc80007f9e0ff */
[----:B------:R-:W2:Y:S08]  /*04f0*/  LDC.64 R16, c[0x0][0x380] ;  /* 0x0000e000ff107b82 */ /* 0x000eb00000000a00 */
[----:B------:R-:W3:Y:S01]  /*0500*/  LDC.64 R10, c[0x0][0x380] ;  /* 0x0000e000ff0a7b82 */ /* 0x000ee20000000a00 */
[----:B-1----:R-:W-:Y:S01]  /*0510*/  IMAD.WIDE R12, R19, 0x4, R12 ;  /* 0x00000004130c7825 */ /* 0x002fe200078e020c */
[----:B------:R-:W-:-:S03]  /*0520*/  IADD3.X R19, PT, PT, RZ, RZ, RZ, P4, !PT ;  /* 0x000000ffff137210 */ /* 0x000fc600027fe4ff */
[----:B--2---:R-:W-:-:S04]  /*0530*/  IMAD.WIDE.U32 R16, R15, 0x4, R16 ;  /* 0x000000040f107825 */ /* 0x004fc800078e0010 */
[----:B------:R-:W-:Y:S02]  /*0540*/  IMAD.WIDE.U32 R14, R7, 0x4, R12 ;  /* 0x00000004070e7825 */ /* 0x000fe400078e000c */
[----:B0-----:R-:W2:Y:S01]  /*0550*/  LDG.E R17, desc[UR4][R16.64] ;  /* 0x0000000410117981 */ /* 0x001ea2000c1e1900 */
[----:B---3--:R-:W-:-:S03]  /*0560*/  LEA R10, P4, R18, R10, 0x2 ;  /* 0x0000000a120a7211 */ /* 0x008fc600078810ff */
[----:B------:R-:W2:Y:S01]  /*0570*/  LDG.E R12, desc[UR4][R12.64] ;  /* 0x000000040c0c7981 */ /* 0x000ea2000c1e1900 */
[----:B------:R-:W-:Y:S01]  /*0580*/  LEA.HI.X R11, R18, R11, R19, 0x2, P4 ;  /* 0x0000000b120b7211 */ /* 0x000fe200020f1413 */
[C---:B------:R-:W-:Y:S02]  /*0590*/  IMAD.WIDE.U32 R18, R7.reuse, 0x4, R14 ;  /* 0x0000000407127825 */ /* 0x040fe400078e000e */
[----:B------:R-:W3:Y:S04]  /*05a0*/  LDG.E R14, desc[UR4][R14.64] ;  /* 0x000000040e0e7981 */ /* 0x000ee8000c1e1900 */
[----:B------:R-:W3:Y:S01]  /*05b0*/  LDG.E R24, desc[UR4][R10.64+0x4] ;  /* 0x000004040a187981 */ /* 0x000ee2000c1e1900 */
[----:B------:R-:W-:-:S03]  /*05c0*/  IMAD.WIDE.U32 R22, R7, 0x4, R18 ;  /* 0x0000000407167825 */ /* 0x000fc600078e0012 */
[----:B------:R-:W4:Y:S04]  /*05d0*/  LDG.E R18, desc[UR4][R18.64] ;  /* 0x0000000412127981 */ /* 0x000f28000c1e1900 */
[----:B------:R-:W4:Y:S04]  /*05e0*/  LDG.E R26, desc[UR4][R10.64+0x8] ;  /* 0x000008040a1a7981 */ /* 0x000f28000c1e1900 */
[----:B------:R-:W5:Y:S04]  /*05f0*/  LDG.E R22, desc[UR4][R22.64] ;  /* 0x0000000416167981 */ /* 0x000f68000c1e1900 */
[----:B------:R-:W5:Y:S01]  /*0600*/  LDG.E R28, desc[UR4][R10.64+0xc] ;  /* 0x00000c040a1c7981 */ /* 0x000f62000c1e1900 */
[----:B------:R-:W-:Y:S01]  /*0610*/  IADD3 R8, PT, PT, R8, 0x4, RZ ;  /* 0x0000000408087810 */ /* 0x000fe20007ffe0ff */
[----:B--2---:R-:W-:-:S04]  /*0620*/  FFMA R17, R17, R12, R20 ;  /* 0x0000000c11117223 */ /* 0x004fc80000000014 */
[----:B---3--:R-:W-:-:S04]  /*0630*/  FFMA R17, R24, R14, R17 ;  /* 0x0000000e18117223 */ /* 0x008fc80000000011 */
[----:B----4-:R-:W-:-:S04]  /*0640*/  FFMA R17, R26, R18, R17 ;  /* 0x000000121a117223 */ /* 0x010fc80000000011 */
[----:B-----5:R-:W-:-:S07]  /*0650*/  FFMA R20, R28, R22, R17 ;  /* 0x000000161c147223 */ /* 0x020fce0000000011 */
.L_x_3:
[----:B------:R-:W-:Y:S05]  /*0660*/  @!P3 BRA `(.L_x_2) ;  /* 0x000000000078b947 */ /* 0x000fea0003800000 */
[----:B------:R-:W-:Y:S01]  /*0670*/  ISETP.NE.AND P4, PT, R4, 0x1, PT ;  /* 0x000000010400780c */ /* 0x000fe20003f85270 */
[----:B------:R-:W1:Y:S01]  /*0680*/  LDC.64 R16, c[0x0][0x380] ;  /* 0x0000e000ff107b82 */ /* 0x000e620000000a00 */
[----:B------:R-:W-:-:S07]  /*0690*/  LOP3.LUT P3, RZ, R7, 0x1, RZ, 0xc0, !PT ;  /* 0x0000000107ff7812 */ /* 0x000fce000786c0ff */
[----:B------:R-:W2:Y:S04]  /*06a0*/  LDC.64 R18, c[0x0][0x388] ;  /* 0x0000e200ff127b82 */ /* 0x000ea80000000a00 */
[CC--:B------:R-:W-:Y:S02]  /*06b0*/  @P4 IADD3 R23, PT, PT, R9.reuse, R8.reuse, RZ ;  /* 0x0000000809174210 */ /* 0x0c0fe40007ffe0ff */
[----:B------:R-:W-:Y:S02]  /*06c0*/  @P4 IADD3 R21, P5, PT, R9, R8, RZ ;  /* 0x0000000809154210 */ /* 0x000fe40007fbe0ff */
[----:B------:R-:W3:Y:S02]  /*06d0*/  @P4 LDC.64 R10, c[0x0][0x380] ;  /* 0x0000e000ff0a4b82 */ /* 0x000ee40000000a00 */
[----:B------:R-:W-:-:S06]  /*06e0*/  @P4 IADD3.X R22, PT, PT, RZ, RZ, RZ, P5, !PT ;  /* 0x000000ffff164210 */ /* 0x000fcc0002ffe4ff */
[----:B------:R-:W4:Y:S01]  /*06f0*/  LDC.64 R12, c[0x0][0x380] ;  /* 0x0000e000ff0c7b82 */ /* 0x000f220000000a00 */
[----:B-1----:R-:W-:-:S04]  /*0700*/  @P4 IMAD.WIDE.U32 R16, R23, 0x4, R16 ;  /* 0x0000000417104825 */ /* 0x002fc800078e0010 */
[C---:B------:R-:W-:Y:S01]  /*0710*/  @P4 IMAD R23, R8.reuse, R7, R0 ;  /* 0x0000000708174224 */ /* 0x040fe200078e0200 */
[----:B------:R-:W-:Y:S01]  /*0720*/  @P4 IADD3 R8, PT, PT, R8, 0x2, RZ ;  /* 0x0000000208084810 */ /* 0x000fe20007ffe0ff */
[----:B0-----:R-:W5:Y:S01]  /*0730*/  @P4 LDG.E R17, desc[UR4][R16.64] ;  /* 0x0000000410114981 */ /* 0x001f62000c1e1900 */
[----:B------:R-:W0:Y:S01]  /*0740*/  LDC.64 R14, c[0x0][0x388] ;  /* 0x0000e200ff0e7b82 */ /* 0x000e220000000a00 */
[----:B--2---:R-:W-:Y:S01]  /*0750*/  @P4 IMAD.WIDE R18, R23, 0x4, R18 ;  /* 0x0000000417124825 */ /* 0x004fe200078e0212 */
[----:B---3--:R-:W-:-:S03]  /*0760*/  @P4 LEA R10, P5, R21, R10, 0x2 ;  /* 0x0000000a150a4211 */ /* 0x008fc600078a10ff */
[----:B------:R-:W-:Y:S01]  /*0770*/  @P3 IMAD R25, R8, R7, R0 ;  /* 0x0000000708193224 */ /* 0x000fe200078e0200 */
[----:B------:R-:W-:Y:S01]  /*0780*/  @P4 LEA.HI.X R11, R21, R11, R22, 0x2, P5 ;  /* 0x0000000b150b4211 */ /* 0x000fe200028f1416 */
[----:B------:R-:W-:Y:S01]  /*0790*/  @P4 IMAD.WIDE.U32 R22, R7, 0x4, R18 ;  /* 0x0000000407164825 */ /* 0x000fe200078e0012 */
[----:B------:R-:W-:Y:S02]  /*07a0*/  @P3 IADD3 R21, PT, PT, R9, R8, RZ ;  /* 0x0000000809153210 */ /* 0x000fe40007ffe0ff */
[----:B------:R-:W5:Y:S03]  /*07b0*/  @P4 LDG.E R8, desc[UR4][R18.64] ;  /* 0x0000000412084981 */ /* 0x000f66000c1e1900 */
[----:B----4-:R-:W-:Y:S01]  /*07c0*/  @P3 IMAD.WIDE.U32 R12, R21, 0x4, R12 ;  /* 0x00000004150c3825 */ /* 0x010fe200078e000c */
[----:B------:R-:W2:Y:S03]  /*07d0*/  @P4 LDG.E R11, desc[UR4][R10.64+0x4] ;  /* 0x000004040a0b4981 */ /* 0x000ea6000c1e1900 */
[----:B0-----:R-:W-:Y:S01]  /*07e0*/  @P3 IMAD.WIDE R14, R25, 0x4, R14 ;  /* 0x00000004190e3825 */ /* 0x001fe200078e020e */
[----:B------:R-:W2:Y:S04]  /*07f0*/  @P4 LDG.E R22, desc[UR4][R22.64] ;  /* 0x0000000416164981 */ /* 0x000ea8000c1e1900 */
[----:B------:R-:W3:Y:S04]  /*0800*/  @P3 LDG.E R13, desc[UR4][R12.64] ;  /* 0x000000040c0d3981 */ /* 0x000ee8000c1e1900 */
[----:B------:R-:W3:Y:S01]  /*0810*/  @P3 LDG.E R14, desc[UR4][R14.64] ;  /* 0x000000040e0e3981 */ /* 0x000ee2000c1e1900 */
[----:B-----5:R-:W-:-:S04]  /*0820*/  @P4 FFMA R8, R17, R8, R20 ;  /* 0x0000000811084223 */ /* 0x020fc80000000014 */
[----:B--2---:R-:W-:-:S04]  /*0830*/  @P4 FFMA R20, R11, R22, R8 ;  /* 0x000000160b144223 */ /* 0x004fc80000000008 */
[----:B---3--:R-:W-:-:S07]  /*0840*/  @P3 FFMA R20, R13, R14, R20 ;  /* 0x0000000e0d143223 */ /* 0x008fce0000000014 */
.L_x_2:
[----:B------:R-:W1:Y:S01]  /*0850*/  LDC.64 R10, c[0x0][0x390] ;  /* 0x0000e400ff0a7b82 */ /* 0x000e620000000a00 */
[----:B------:R-:W-:-:S05]  /*0860*/  IADD3 R9, PT, PT, R0, R9, RZ ;  /* 0x0000000900097210 */ /* 0x000fca0007ffe0ff */
[----:B-1----:R-:W-:-:S05]  /*0870*/  IMAD.WIDE R8, R9, 0x4, R10 ;  /* 0x0000000409087825 */ /* 0x002fca00078e020a */
[----:B0-----:R1:W-:Y:S01]  /*0880*/  STG.E desc[UR4][R8.64], R20 ;  /* 0x0000001408007986 */ /* 0x0013e2000c101904 */
[----:B------:R-:W-:Y:S05]  /*0890*/  @P2 BRA `(.L_x_4) ;  /* 0xfffffff800242947 */ /* 0x000fea000383ffff */
[----:B------:R-:W-:Y:S05]  /*08a0*/  EXIT ;  /* 0x000000000000794d */ /* 0x000fea0003800000 */
.L_x_5:
[----:B------:R-:W-:-:S00]  /*08b0*/  BRA `(.L_x_5) ;  /* 0xfffffffc00fc7947 */ /* 0x000fc0000383ffff */
[----:B------:R-:W-:-:S00]  /*08c0*/  NOP ;  /* 0x0000000000007918 */ /* 0x000fc00000000000 */
        /* <DEDUP_REMOVED lines=11> */
.L_x_17:


//--------------------- .text._Z26matmul_cuda_kernel_per_rowPfS_S_i --------------------------
	.section	.text._Z26matmul_cuda_kernel_per_rowPfS_S_i,"ax",@progbits
	.align	128
        .global         _Z26matmul_cuda_kernel_per_rowPfS_S_i
        .type           _Z26matmul_cuda_kernel_per_rowPfS_S_i,@function
        .size           _Z26matmul_cuda_kernel_per_rowPfS_S_i,(.L_x_18 - _Z26matmul_cuda_kernel_per_rowPfS_S_i)
        .other          _Z26matmul_cuda_kernel_per_rowPfS_S_i,@"STO_CUDA_ENTRY STV_DEFAULT"
_Z26matmul_cuda_kernel_per_rowPfS_S_i:
.text._Z26matmul_cuda_kernel_per_rowPfS_S_i:
        /* <DEDUP_REMOVED lines=9> */
[C---:B------:R-:W-:Y:S01]  /*0090*/  IADD3 R0, PT, PT, R5.reuse, -0x1, RZ ;  /* 0xffffffff05007810 */ /* 0x040fe20007ffe0ff */
[----:B------:R-:W-:Y:S01]  /*00a0*/  IMAD R2, R2, R5, RZ ;  /* 0x0000000502027224 */ /* 0x000fe200078e02ff */
[C---:B------:R-:W-:Y:S01]  /*00b0*/  LOP3.LUT R3, R5.reuse, 0x7, RZ, 0xc0, !PT ;  /* 0x0000000705037812 */ /* 0x040fe200078ec0ff */
[----:B------:R-:W0:Y:S01]  /*00c0*/  LDCU.64 UR4, c[0x0][0x358] ;  /* 0x00006b00ff0477ac */ /* 0x000e220008000a00 */
[----:B------:R-:W-:Y:S02]  /*00d0*/  ISETP.GE.U32.AND P0, PT, R0, 0x7, PT ;  /* 0x000000070000780c */ /* 0x000fe40003f06070 */
[----:B------:R-:W-:Y:S01]  /*00e0*/  LOP3.LUT R0, R5, 0x7ffffff8, RZ, 0xc0, !PT ;  /* 0x7ffffff805007812 */ /* 0x000fe200078ec0ff */
[----:B------:R-:W-:-:S03]  /*00f0*/  HFMA2 R5, -RZ, RZ, 0, 0 ;  /* 0x00000000ff057431 */ /* 0x000fc600000001ff */
[----:B------:R-:W-:-:S07]  /*0100*/  IADD3 R4, PT, PT, -R0, RZ, RZ ;  /* 0x000000ff00047210 */ /* 0x000fce0007ffe1ff */
.L_x_10:
[----:B-1----:R-:W-:Y:S02]  /*0110*/  MOV R16, RZ ;  /* 0x000000ff00107202 */ /* 0x002fe40000000f00 */
[----:B------:R-:W-:Y:S01]  /*0120*/  MOV R6, RZ ;  /* 0x000000ff00067202 */ /* 0x000fe20000000f00 */
[----:B------:R-:W-:Y:S06]  /*0130*/  @!P0 BRA `(.L_x_6) ;  /* 0x0000000000f08947 */ /* 0x000fec0003800000 */
[----:B------:R-:W1:Y:S01]  /*0140*/  LDC R8, c[0x0][0x398] ;  /* 0x0000e600ff087b82 */ /* 0x000e620000000800 */
[----:B------:R-:W-:Y:S02]  /*0150*/  MOV R16, RZ ;  /* 0x000000ff00107202 */ /* 0x000fe40000000f00 */
[----:B------:R-:W-:Y:S02]  /*0160*/  MOV R9, R2 ;  /* 0x0000000200097202 */ /* 0x000fe40000000f00 */
[-C--:B------:R-:W-:Y:S02]  /*0170*/  MOV R7, R5.reuse ;  /* 0x0000000500077202 */ /* 0x080fe40000000f00 */
[----:B------:R-:W-:Y:S02]  /*0180*/  MOV R10, R4 ;  /* 0x00000004000a7202 */ /* 0x000fe40000000f00 */
[----:B-1----:R-:W-:Y:S01]  /*0190*/  IADD3 R11, PT, PT, R5, R8, RZ ;  /* 0x00000008050b7210 */ /* 0x002fe20007ffe0ff */
[C-C-:B------:R-:W-:Y:S01]  /*01a0*/  IMAD R25, R8.reuse, 0x3, R5.reuse ;  /* 0x0000000308197824 */ /* 0x140fe200078e0205 */
[CC--:B------:R-:W-:Y:S01]  /*01b0*/  LEA R6, R8.reuse, R5.reuse, 0x1 ;  /* 0x0000000508067211 */ /* 0x0c0fe200078e08ff */
[C-C-:B------:R-:W-:Y:S01]  /*01c0*/  IMAD R29, R8.reuse, 0x5, R5.reuse ;  /* 0x00000005081d7824 */ /* 0x140fe200078e0205 */
[C---:B------:R-:W-:Y:S01]  /*01d0*/  LEA R27, R8.reuse, R5, 0x2 ;  /* 0x00000005081b7211 */ /* 0x040fe200078e10ff */
[----:B------:R-:W-:-:S02]  /*01e0*/  IMAD R24, R8, 0x6, R5 ;  /* 0x0000000608187824 */ /* 0x000fc400078e0205 */
[----:B------:R-:W-:-:S07]  /*01f0*/  IMAD R26, R8, 0x7, R5 ;  /* 0x00000007081a7824 */ /* 0x000fce00078e0205 */
.L_x_7:
[----:B------:R-:W1:Y:S08]  /*0200*/  LDC.64 R14, c[0x0][0x388] ;  /* 0x0000e200ff0e7b82 */ /* 0x000e700000000a00 */
[----:B------:R-:W2:Y:S01]  /*0210*/  LDC.64 R12, c[0x0][0x380] ;  /* 0x0000e000ff0c7b82 */ /* 0x000ea20000000a00 */
[----:B-1----:R-:W-:-:S06]  /*0220*/  IMAD.WIDE.U32 R18, R7, 0x4, R14 ;  /* 0x0000000407127825 */ /* 0x002fcc00078e000e */
[----:B0-----:R-:W3:Y:S01]  /*0230*/  LDG.E R18, desc[UR4][R18.64] ;  /* 0x0000000412127981 */ /* 0x001ee2000c1e1900 */
[----:B--2---:R-:W-:-:S05]  /*0240*/  IMAD.WIDE R12, R9, 0x4, R12 ;  /* 0x00000004090c7825 */ /* 0x004fca00078e020c */
[----:B------:R-:W3:Y:S01]  /*0250*/  LDG.E R17, desc[UR4][R12.64] ;  /* 0x000000040c117981 */ /* 0x000ee2000c1e1900 */
[----:B------:R-:W-:-:S03]  /*0260*/  IMAD.WIDE.U32 R22, R11, 0x4, R14 ;  /* 0x000000040b167825 */ /* 0x000fc600078e000e */
[----:B------:R-:W2:Y:S01]  /*0270*/  LDG.E R19, desc[UR4][R12.64+0x8] ;  /* 0x000008040c137981 */ /* 0x000ea2000c1e1900 */
[----:B------:R-:W-:-:S03]  /*0280*/  IMAD.WIDE.U32 R20, R6, 0x4, R14 ;  /* 0x0000000406147825 */ /* 0x000fc600078e000e */
[----:B------:R-:W4:Y:S04]  /*0290*/  LDG.E R22, desc[UR4][R22.64] ;  /* 0x0000000416167981 */ /* 0x000f28000c1e1900 */
[----:B------:R-:W2:Y:S04]  /*02a0*/  LDG.E R20, desc[UR4][R20.64] ;  /* 0x0000000414147981 */ /* 0x000ea8000c1e1900 */
[----:B------:R-:W5:Y:S01]  /*02b0*/  LDG.E R23, desc[UR4][R12.64+0x10] ;  /* 0x000010040c177981 */ /* 0x000f62000c1e1900 */
[----:B---3--:R-:W-:-:S03]  /*02c0*/  FFMA R17, R17, R18, R16 ;  /* 0x0000001211117223 */ /* 0x008fc60000000010 */
[----:B------:R-:W4:Y:S02]  /*02d0*/  LDG.E R16, desc[UR4][R12.64+0x4] ;  /* 0x000004040c107981 */ /* 0x000f24000c1e1900 */
[----:B----4-:R-:W-:Y:S01]  /*02e0*/  FFMA R28, R16, R22, R17 ;  /* 0x00000016101c7223 */ /* 0x010fe20000000011 */
[----:B------:R-:W-:-:S04]  /*02f0*/  IMAD.WIDE.U32 R16, R25, 0x4, R14 ;  /* 0x0000000419107825 */ /* 0x000fc800078e000e */
[----:B--2---:R-:W-:Y:S01]  /*0300*/  FFMA R28, R19, R20, R28 ;  /* 0x00000014131c7223 */ /* 0x004fe2000000001c */
[--C-:B------:R-:W-:Y:S01]  /*0310*/  IMAD.WIDE.U32 R18, R27, 0x4, R14.reuse ;  /* 0x000000041b127825 */ /* 0x100fe200078e000e */
[----:B------:R-:W2:Y:S05]  /*0320*/  LDG.E R16, desc[UR4][R16.64] ;  /* 0x0000000410107981 */ /* 0x000eaa000c1e1900 */
[----:B------:R-:W5:Y:S04]  /*0330*/  LDG.E R18, desc[UR4][R18.64] ;  /* 0x0000000412127981 */ /* 0x000f68000c1e1900 */
[----:B------:R-:W2:Y:S01]  /*0340*/  LDG.E R17, desc[UR4][R12.64+0xc] ;  /* 0x00000c040c117981 */ /* 0x000ea2000c1e1900 */
[----:B------:R-:W-:-:S03]  /*0350*/  IMAD.WIDE.U32 R20, R29, 0x4, R14 ;  /* 0x000000041d147825 */ /* 0x000fc600078e000e */
[----:B------:R-:W3:Y:S04]  /*0360*/  LDG.E R19, desc[UR4][R12.64+0x1c] ;  /* 0x00001c040c137981 */ /* 0x000ee8000c1e1900 */
[----:B------:R-:W4:Y:S01]  /*0370*/  LDG.E R20, desc[UR4][R20.64] ;  /* 0x0000000414147981 */ /* 0x000f22000c1e1900 */
[----:B--2---:R-:W-:-:S03]  /*0380*/  FFMA R28, R17, R16, R28 ;  /* 0x00000010111c7223 */ /* 0x004fc6000000001c */
[----:B------:R-:W4:Y:S01]  /*0390*/  LDG.E R17, desc[UR4][R12.64+0x14] ;  /* 0x000014040c117981 */ /* 0x000f22000c1e1900 */
[----:B-----5:R-:W-:Y:S01]  /*03a0*/  FFMA R28, R23, R18, R28 ;  /* 0x00000012171c7223 */ /* 0x020fe2000000001c */
[--C-:B------:R-:W-:Y:S02]  /*03b0*/  IMAD.WIDE.U32 R22, R24, 0x4, R14.reuse ;  /* 0x0000000418167825 */ /* 0x100fe400078e000e */
[----:B------:R-:W2:Y:S02]  /*03c0*/  LDG.E R16, desc[UR4][R12.64+0x18] ;  /* 0x000018040c107981 */ /* 0x000ea4000c1e1900 */
[----:B------:R-:W-:Y:S02]  /*03d0*/  IMAD.WIDE.U32 R14, R26, 0x4, R14 ;  /* 0x000000041a0e7825 */ /* 0x000fe400078e000e */
[----:B------:R-:W2:Y:S04]  /*03e0*/  LDG.E R22, desc[UR4][R22.64] ;  /* 0x0000000416167981 */ /* 0x000ea8000c1e1900 */
[----:B------:R-:W3:Y:S01]  /*03f0*/  LDG.E R14, desc[UR4][R14.64] ;  /* 0x000000040e0e7981 */ /* 0x000ee2000c1e1900 */
[----:B------:R-:W-:-:S04]  /*0400*/  IADD3 R10, PT, PT, R10, 0x8, RZ ;  /* 0x000000080a0a7810 */ /* 0x000fc80007ffe0ff */
[----:B------:R-:W-:Y:S01]  /*0410*/  ISETP.NE.AND P1, PT, R10, RZ, PT ;  /* 0x000000ff0a00720c */ /* 0x000fe20003f25270 */
[C---:B------:R-:W-:Y:S01]  /*0420*/  IMAD R27, R8.reuse, 0x8, R27 ;  /* 0x00000008081b7824 */ /* 0x040fe200078e021b */
[C---:B------:R-:W-:Y:S02]  /*0430*/  LEA R11, R8.reuse, R11, 0x3 ;  /* 0x0000000b080b7211 */ /* 0x040fe400078e18ff */
[C---:B------:R-:W-:Y:S02]  /*0440*/  LEA R6, R8.reuse, R6, 0x3 ;  /* 0x0000000608067211 */ /* 0x040fe400078e18ff */
[C---:B------:R-:W-:Y:S02]  /*0450*/  LEA R25, R8.reuse, R25, 0x3 ;  /* 0x0000001908197211 */ /* 0x040fe400078e18ff */
[C---:B------:R-:W-:Y:S02]  /*0460*/  LEA R29, R8.reuse, R29, 0x3 ;  /* 0x0000001d081d7211 */ /* 0x040fe400078e18ff */
[----:B------:R-:W-:-:S02]  /*0470*/  LEA R24, R8, R24, 0x3 ;  /* 0x0000001808187211 */ /* 0x000fc400078e18ff */
[C---:B------:R-:W-:Y:S02]  /*0480*/  LEA R26, R8.reuse, R26, 0x3 ;  /* 0x0000001a081a7211 */ /* 0x040fe400078e18ff */
[----:B------:R-:W-:Y:S02]  /*0490*/  LEA R7, R8, R7, 0x3 ;  /* 0x0000000708077211 */ /* 0x000fe400078e18ff */
[----:B------:R-:W-:Y:S01]  /*04a0*/  IADD3 R9, PT, PT, R9, 0x8, RZ ;  /* 0x0000000809097810 */ /* 0x000fe20007ffe0ff */
[----:B----4-:R-:W-:-:S04]  /*04b0*/  FFMA R17, R17, R20, R28 ;  /* 0x0000001411117223 */ /* 0x010fc8000000001c */
[----:B--2---:R-:W-:-:S04]  /*04c0*/  FFMA R16, R16, R22, R17 ;  /* 0x0000001610107223 */ /* 0x004fc80000000011 */
[----:B---3--:R-:W-:Y:S01]  /*04d0*/  FFMA R16, R19, R14, R16 ;  /* 0x0000000e13107223 */ /* 0x008fe20000000010 */
[----:B------:R-:W-:Y:S06]  /*04e0*/  @P1 BRA `(.L_x_7) ;  /* 0xfffffffc00441947 */ /* 0x000fec000383ffff */
[----:B------:R-:W-:-:S07]  /*04f0*/  MOV R6, R0 ;  /* 0x0000000000067202 */ /* 0x000fce0000000f00 */
.L_x_6:
[----:B------:R-:W-:-:S13]  /*0500*/  ISETP.NE.AND P1, PT, R3, RZ, PT ;  /* 0x000000ff0300720c */ /* 0x000fda0003f25270 */
[----:B------:R-:W-:Y:S05]  /*0510*/  @!P1 BRA `(.L_x_8) ;  /* 0x0000000000ec9947 */ /* 0x000fea0003800000 */
[----:B------:R-:W1:Y:S01]  /*0520*/  LDC R7, c[0x0][0x398] ;  /* 0x0000e600ff077b82 */ /* 0x000e620000000800 */
[----:B------:R-:W-:-:S04]  /*0530*/  IADD3 R8, PT, PT, R3, -0x1, RZ ;  /* 0xffffffff03087810 */ /* 0x000fc80007ffe0ff */
[----:B------:R-:W-:Y:S02]  /*0540*/  ISETP.GE.U32.AND P1, PT, R8, 0x3, PT ;  /* 0x000000030800780c */ /* 0x000fe40003f26070 */
[----:B-1----:R-:W-:-:S11]  /*0550*/  LOP3.LUT P2, R20, R7, 0x3, RZ, 0xc0, !PT ;  /* 0x0000000307147812 */ /* 0x002fd6000784c0ff */
[----:B------:R-:W-:Y:S05]  /*0560*/  @!P1 BRA `(.L_x_9) ;  /* 0x0000000000689947 */ /* 0x000fea0003800000 */
[----:B------:R-:W1:Y:S01]  /*0570*/  LDC R22, c[0x0][0x398] ;  /* 0x0000e600ff167b82 */ /* 0x000e620000000800 */
[----:B------:R-:W-:-:S07]  /*0580*/  IADD3 R13, PT, PT, R2, R6, RZ ;  /* 0x00000006020d7210 */ /* 0x000fce0007ffe0ff */
[----:B------:R-:W2:Y:S08]  /*0590*/  LDC.64 R10, c[0x0][0x388] ;  /* 0x0000e200ff0a7b82 */ /* 0x000eb00000000a00 */
[----:B------:R-:W3:Y:S01]  /*05a0*/  LDC.64 R8, c[0x0][0x380] ;  /* 0x0000e000ff087b82 */ /* 0x000ee20000000a00 */
[----:B-1----:R-:W-:-:S04]  /*05b0*/  IMAD R19, R6, R22, R5 ;  /* 0x0000001606137224 */ /* 0x002fc800078e0205 */
[C---:B------:R-:W-:Y:S02]  /*05c0*/  IMAD.IADD R15, R19.reuse, 0x1, R22 ;  /* 0x00000001130f7824 */ /* 0x040fe400078e0216 */
[----:B--2---:R-:W-:-:S03]  /*05d0*/  IMAD.WIDE.U32 R18, R19, 0x4, R10 ;  /* 0x0000000413127825 */ /* 0x004fc600078e000a */
[----:B------:R-:W-:-:S03]  /*05e0*/  IADD3 R21, PT, PT, R15, R22, RZ ;  /* 0x000000160f157210 */ /* 0x000fc60007ffe0ff */
[----:B0-----:R-:W2:Y:S01]  /*05f0*/  LDG.E R19, desc[UR4][R18.64] ;  /* 0x0000000412137981 */ /* 0x001ea2000c1e1900 */
[----:B---3--:R-:W-:-:S04]  /*0600*/  IMAD.WIDE R8, R13, 0x4, R8 ;  /* 0x000000040d087825 */ /* 0x008fc800078e0208 */
[--C-:B------:R-:W-:Y:S01]  /*0610*/  IMAD.WIDE.U32 R12, R15, 0x4, R10.reuse ;  /* 0x000000040f0c7825 */ /* 0x100fe200078e000a */
[----:B------:R-:W2:Y:S03]  /*0620*/  LDG.E R17, desc[UR4][R8.64] ;  /* 0x0000000408117981 */ /* 0x000ea6000c1e1900 */
[C-C-:B------:R-:W-:Y:S01]  /*0630*/  IMAD.WIDE.U32 R14, R21.reuse, 0x4, R10.reuse ;  /* 0x00000004150e7825 */ /* 0x140fe200078e000a */
[----:B------:R-:W-:Y:S01]  /*0640*/  IADD3 R21, PT, PT, R21, R22, RZ ;  /* 0x0000001615157210 */ /* 0x000fe20007ffe0ff */
        /* <DEDUP_REMOVED lines=12> */
.L_x_9:
[----:B------:R-:W-:Y:S05]  /*0710*/  @!P2 BRA `(.L_x_8) ;  /* 0x00000000006ca947 */ /* 0x000fea0003800000 */
[----:B------:R-:W1:Y:S01]  /*0720*/  LDC.64 R18, c[0x0][0x388] ;  /* 0x0000e200ff127b82 */ /* 0x000e620000000a00 */
[----:B------:R-:W-:Y:S02]  /*0730*/  ISETP.NE.AND P1, PT, R20, 0x1, PT ;  /* 0x000000011400780c */ /* 0x000fe40003f25270 */
[----:B------:R-:W-:-:S04]  /*0740*/  LOP3.LUT R12, R7, 0x1, RZ, 0xc0, !PT ;  /* 0x00000001070c7812 */ /* 0x000fc800078ec0ff */
[----:B------:R-:W-:Y:S01]  /*0750*/  ISETP.NE.U32.AND P2, PT, R12, 0x1, PT ;  /* 0x000000010c00780c */ /* 0x000fe20003f45070 */
[----:B------:R-:W2:Y:S06]  /*0760*/  LDC.64 R14, c[0x0][0x380] ;  /* 0x0000e000ff0e7b82 */ /* 0x000eac0000000a00 */
[----:B------:R-:W-:Y:S01]  /*0770*/  @P1 IMAD R12, R6, R7, R5 ;  /* 0x00000007060c1224 */ /* 0x000fe200078e0205 */
[----:B------:R-:W-:Y:S01]  /*0780*/  @P1 IADD3 R17, PT, PT, R2, R6, RZ ;  /* 0x0000000602111210 */ /* 0x000fe20007ffe0ff */
[----:B------:R-:W3:Y:S01]  /*0790*/  LDC.64 R8, c[0x0][0x380] ;  /* 0x0000e000ff087b82 */ /* 0x000ee20000000a00 */
[----:B------:R-:W-:-:S02]  /*07a0*/  @P1 IADD3 R6, PT, PT, R6, 0x2, RZ ;  /* 0x0000000206061810 */ /* 0x000fc40007ffe0ff */
[----:B------:R-:W-:-:S03]  /*07b0*/  @P1 IADD3 R21, PT, PT, R12, R7, RZ ;  /* 0x000000070c151210 */ /* 0x000fc60007ffe0ff */
[----:B------:R-:W-:Y:S02]  /*07c0*/  @!P2 IMAD R7, R6, R7, R5 ;  /* 0x000000070607a224 */ /* 0x000fe400078e0205 */
[----:B------:R-:W4:Y:S01]  /*07d0*/  LDC.64 R10, c[0x0][0x388] ;  /* 0x0000e200ff0a7b82 */ /* 0x000f220000000a00 */
[----:B-1----:R-:W-:-:S04]  /*07e0*/  @P1 IMAD.WIDE.U32 R12, R12, 0x4, R18 ;  /* 0x000000040c0c1825 */ /* 0x002fc800078e0012 */
[----:B------:R-:W-:Y:S02]  /*07f0*/  @P1 IMAD.WIDE.U32 R18, R21, 0x4, R18 ;  /* 0x0000000415121825 */ /* 0x000fe400078e0012 */
[----:B0-----:R-:W5:Y:S02]  /*0800*/  @P1 LDG.E R12, desc[UR4][R12.64] ;  /* 0x000000040c0c1981 */ /* 0x001f64000c1e1900 */
[----:B--2---:R-:W-:Y:S01]  /*0810*/  @P1 IMAD.WIDE R14, R17, 0x4, R14 ;  /* 0x00000004110e1825 */ /* 0x004fe200078e020e */
[----:B------:R-:W-:Y:S01]  /*0820*/  @!P2 IADD3 R17, PT, PT, R2, R6, RZ ;  /* 0x000000060211a210 */ /* 0x000fe20007ffe0ff */
[----:B------:R-:W2:Y:S04]  /*0830*/  @P1 LDG.E R18, desc[UR4][R18.64] ;  /* 0x0000000412121981 */ /* 0x000ea8000c1e1900 */
[----:B------:R-:W5:Y:S01]  /*0840*/  @P1 LDG.E R21, desc[UR4][R14.64] ;  /* 0x000000040e151981 */ /* 0x000f62000c1e1900 */
[----:B---3--:R-:W-:-:S03]  /*0850*/  @!P2 IMAD.WIDE R8, R17, 0x4, R8 ;  /* 0x000000041108a825 */ /* 0x008fc600078e0208 */
[----:B------:R-:W2:Y:S04]  /*0860*/  @P1 LDG.E R6, desc[UR4][R14.64+0x4] ;  /* 0x000004040e061981 */ /* 0x000ea8000c1e1900 */
[----:B------:R-:W3:Y:S01]  /*0870*/  @!P2 LDG.E R9, desc[UR4][R8.64] ;  /* 0x000000040809a981 */ /* 0x000ee2000c1e1900 */
[----:B----4-:R-:W-:-:S06]  /*0880*/  @!P2 IMAD.WIDE.U32 R10, R7, 0x4, R10 ;  /* 0x00000004070aa825 */ /* 0x010fcc00078e000a */
[----:B------:R-:W3:Y:S01]  /*0890*/  @!P2 LDG.E R10, desc[UR4][R10.64] ;  /* 0x000000040a0aa981 */ /* 0x000ee2000c1e1900 */
[----:B-----5:R-:W-:-:S04]  /*08a0*/  @P1 FFMA R21, R21, R12, R16 ;  /* 0x0000000c15151223 */ /* 0x020fc80000000010 */
[----:B--2---:R-:W-:-:S04]  /*08b0*/  @P1 FFMA R16, R6, R18, R21 ;  /* 0x0000001206101223 */ /* 0x004fc80000000015 */
[----:B---3--:R-:W-:-:S07]  /*08c0*/  @!P2 FFMA R16, R9, R10, R16 ;  /* 0x0000000a0910a223 */ /* 0x008fce0000000010 */
.L_x_8:
[----:B------:R-:W1:Y:S01]  /*08d0*/  LDCU UR6, c[0x0][0x398] ;  /* 0x00007300ff0677ac */ /* 0x000e620008000800 */
[----:B------:R-:W2:Y:S01]  /*08e0*/  LDC.64 R6, c[0x0][0x390] ;  /* 0x0000e400ff067b82 */ /* 0x000ea20000000a00 */
[----:B------:R-:W-:Y:S02]  /*08f0*/  IADD3 R9, PT, PT, R2, R5, RZ ;  /* 0x0000000502097210 */ /* 0x000fe40007ffe0ff */
[----:B------:R-:W-:-:S04]  /*0900*/  IADD3 R5, PT, PT, R5, 0x1, RZ ;  /* 0x0000000105057810 */ /* 0x000fc80007ffe0ff */
[----:B-1----:R-:W-:Y:S01]  /*0910*/  ISETP.NE.AND P1, PT, R5, UR6, PT ;  /* 0x0000000605007c0c */ /* 0x002fe2000bf25270 */
[----:B--2---:R-:W-:-:S05]  /*0920*/  IMAD.WIDE R6, R9, 0x4, R6 ;  /* 0x0000000409067825 */ /* 0x004fca00078e0206 */
[----:B0-----:R1:W-:Y:S07]  /*0930*/  STG.E desc[UR4][R6.64], R16 ;  /* 0x0000001006007986 */ /* 0x0013ee000c101904 */
[----:B------:R-:W-:Y:S05]  /*0940*/  @P1 BRA `(.L_x_10) ;  /* 0xfffffff400f01947 */ /* 0x000fea000383ffff */
[----:B------:R-:W-:Y:S05]  /*0950*/  EXIT ;  /* 0x000000000000794d */ /* 0x000fea0003800000 */
.L_x_11:
        /* <DEDUP_REMOVED lines=10> */
.L_x_18:


//--------------------- .text._Z18matmul_cuda_kernelPfS_S_i --------------------------
	.section	.text._Z18matmul_cuda_kernelPfS_S_i,"ax",@progbits
	.align	128
        .global         _Z18matmul_cuda_kernelPfS_S_i
        .type           _Z18matmul_cuda_kernelPfS_S_i,@function
        .size           _Z18matmul_cuda_kernelPfS_S_i,(.L_x_19 - _Z18matmul_cuda_kernelPfS_S_i)
        .other          _Z18matmul_cuda_kernelPfS_S_i,@"STO_CUDA_ENTRY STV_DEFAULT"
_Z18matmul_cuda_kernelPfS_S_i:
.text._Z18matmul_cuda_kernelPfS_S_i:
[----:B------:R-:W-:Y:S01]  /*0000*/  LDC R1, c[0x0][0x37c] ;  /* 0x0000df00ff017b82 */ /* 0x000fe20000000800 */
[----:B------:R-:W0:Y:S07]  /*0010*/  S2R R3, SR_TID.X ;  /* 0x0000000000037919 */ /* 0x000e2e0000002100 */
[----:B------:R-:W0:Y:S01]  /*0020*/  LDC R0, c[0x0][0x360] ;  /* 0x0000d800ff007b82 */ /* 0x000e220000000800 */
[----:B------:R-:W1:Y:S01]  /*0030*/  LDCU UR20, c[0x0][0x398] ;  /* 0x00007300ff1477ac */ /* 0x000e620008000800 */
[----:B------:R-:W2:Y:S06]  /*0040*/  S2R R2, SR_TID.Y ;  /* 0x0000000000027919 */ /* 0x000eac0000002200 */
[----:B------:R-:W0:Y:S08]  /*0050*/  S2UR UR4, SR_CTAID.X ;  /* 0x00000000000479c3 */ /* 0x000e300000002500 */
[----:B------:R-:W2:Y:S08]  /*0060*/  S2UR UR5, SR_CTAID.Y ;  /* 0x00000000000579c3 */ /* 0x000eb00000002600 */
[----:B------:R-:W2:Y:S01]  /*0070*/  LDC R13, c[0x0][0x364] ;  /* 0x0000d900ff0d7b82 */ /* 0x000ea20000000800 */
[----:B0-----:R-:W-:-:S02]  /*0080*/  IMAD R0, R0, UR4, R3 ;  /* 0x0000000400007c24 */ /* 0x001fc4000f8e0203 */
[----:B--2---:R-:W-:-:S05]  /*0090*/  IMAD R13, R13, UR5, R2 ;  /* 0x000000050d0d7c24 */ /* 0x004fca000f8e0202 */
[----:B------:R-:W-:-:S04]  /*00a0*/  VIMNMX R2, PT, PT, R0, R13, !PT ;  /* 0x0000000d00027248 */ /* 0x000fc80007fe0100 */
[----:B-1----:R-:W-:-:S13]  /*00b0*/  ISETP.GE.AND P0, PT, R2, UR20, PT ;  /* 0x0000001402007c0c */ /* 0x002fda000bf06270 */
[----:B------:R-:W-:Y:S05]  /*00c0*/  @P0 EXIT ;  /* 0x000000000000094d */ /* 0x000fea0003800000 */
[----:B------:R-:W-:Y:S01]  /*00d0*/  UISETP.GE.U32.AND UP0, UPT, UR20, 0x8, UPT ;  /* 0x000000081400788c */ /* 0x000fe2000bf06070 */
[----:B------:R-:W-:Y:S02]  /*00e0*/  HFMA2 R12, -RZ, RZ, 0, 0 ;  /* 0x00000000ff0c7431 */ /* 0x000fe400000001ff */
[----:B------:R-:W-:Y:S01]  /*00f0*/  IMAD R13, R13, UR20, RZ ;  /* 0x000000140d0d7c24 */ /* 0x000fe2000f8e02ff */
[----:B------:R-:W-:Y:S01]  /*0100*/  UMOV UR4, URZ ;  /* 0x000000ff00047c82 */ /* 0x000fe20008000000 */
[----:B------:R-:W0:Y:S04]  /*0110*/  LDCU.64 UR18, c[0x0][0x358] ;  /* 0x00006b00ff1277ac */ /* 0x000e280008000a00 */
[----:B------:R-:W-:Y:S05]  /*0120*/  BRA.U !UP0, `(.L_x_12) ;  /* 0x0000000508047547 */ /* 0x000fea000b800000 */
[----:B------:R-:W1:Y:S01]  /*0130*/  LDCU.128 UR24, c[0x0][0x380] ;  /* 0x00007000ff1877ac */ /* 0x000e620008000c00 */
[----:B------:R-:W-:Y:S02]  /*0140*/  MOV R12, RZ ;  /* 0x000000ff000c7202 */ /* 0x000fe40000000f00 */
[----:B------:R-:W-:Y:S01]  /*0150*/  MOV R14, R0 ;  /* 0x00000000000e7202 */ /* 0x000fe20000000f00 */
[----:B------:R-:W-:-:S04]  /*0160*/  ULOP3.LUT UR4, UR20, 0x7ffffff8, URZ, 0xc0, !UPT ;  /* 0x7ffffff814047892 */ /* 0x000fc8000f8ec0ff */
[----:B------:R-:W-:Y:S01]  /*0170*/  UIADD3 UR5, UPT, UPT, -UR4, URZ, URZ ;  /* 0x000000ff04057290 */ /* 0x000fe2000fffe1ff */
[----:B-1----:R-:W-:Y:S01]  /*0180*/  MOV R2, UR24 ;  /* 0x0000001800027c02 */ /* 0x002fe20008000f00 */
[----:B------:R-:W-:Y:S01]  /*0190*/  UIMAD.WIDE UR6, UR20, 0x8, UR26 ;  /* 0x00000008140678a5 */ /* 0x000fe2000f8e021a */
[----:B------:R-:W-:Y:S01]  /*01a0*/  MOV R3, UR25 ;  /* 0x0000001900037c02 */ /* 0x000fe20008000f00 */
[----:B------:R-:W-:Y:S02]  /*01b0*/  UIMAD.WIDE UR8, UR20, 0xc, UR26 ;  /* 0x0000000c140878a5 */ /* 0x000fe4000f8e021a */
[----:B------:R-:W-:Y:S01]  /*01c0*/  UIMAD.WIDE UR10, UR20, 0x10, UR26 ;  /* 0x00000010140a78a5 */ /* 0x000fe2000f8e021a */
[----:B------:R-:W-:Y:S01]  /*01d0*/  IMAD.WIDE.U32 R2, R13, 0x4, R2 ;  /* 0x000000040d027825 */ /* 0x000fe200078e0002 */
[----:B------:R-:W-:Y:S02]  /*01e0*/  UIMAD.WIDE UR12, UR20, 0x14, UR26 ;  /* 0x00000014140c78a5 */ /* 0x000fe4000f8e021a */
[----:B------:R-:W-:Y:S01]  /*01f0*/  UIMAD.WIDE UR14, UR20, 0x18, UR26 ;  /* 0x00000018140e78a5 */ /* 0x000fe2000f8e021a */
[----:B------:R-:W-:Y:S01]  /*0200*/  IADD3 R2, P0, PT, R2, 0x10, RZ ;  /* 0x0000001002027810 */ /* 0x000fe20007f1e0ff */
[----:B------:R-:W-:-:S03]  /*0210*/  UIMAD.WIDE UR16, UR20, 0x1c, UR26 ;  /* 0x0000001c141078a5 */ /* 0x000fc6000f8e021a */
[----:B------:R-:W-:-:S09]  /*0220*/  IADD3.X R3, PT, PT, RZ, R3, RZ, P0, !PT ;  /* 0x00000003ff037210 */ /* 0x000fd200007fe4ff */
.L_x_13:
[----:B------:R-:W-:Y:S01]  /*0230*/  UIMAD.WIDE UR22, UR20, 0x4, UR26 ;  /* 0x00000004141678a5 */ /* 0x000fe2000f8e021a */
[----:B------:R-:W-:Y:S02]  /*0240*/  IMAD.MOV.U32 R23, RZ, RZ, 0x4 ;  /* 0x00000004ff177424 */ /* 0x000fe400078e00ff */
[----:B------:R-:W-:Y:S01]  /*0250*/  HFMA2 R11, -RZ, RZ, 0, 2.384185791015625e-07 ;  /* 0x00000004ff0b7431 */ /* 0x000fe200000001ff */
[----:B------:R-:W-:Y:S01]  /*0260*/  MOV R25, 0x4 ;  /* 0x0000000400197802 */ /* 0x000fe20000000f00 */
[----:B0-----:R-:W2:Y:S01]  /*0270*/  LDG.E R21, desc[UR18][R2.64+-0x10] ;  /* 0xfffff01202157981 */ /* 0x001ea2000c1e1900 */
[C---:B------:R-:W-:Y:S01]  /*0280*/  IMAD.WIDE R22, R14.reuse, R23, UR26 ;  /* 0x0000001a0e167e25 */ /* 0x040fe2000f8e0217 */
[----:B------:R-:W-:Y:S02]  /*0290*/  MOV R8, UR22 ;  /* 0x0000001600087c02 */ /* 0x000fe40008000f00 */
[----:B------:R-:W-:Y:S01]  /*02a0*/  MOV R9, UR23 ;  /* 0x0000001700097c02 */ /* 0x000fe20008000f00 */
[----:B------:R-:W3:Y:S02]  /*02b0*/  LDG.E R19, desc[UR18][R2.64+-0xc] ;  /* 0xfffff41202137981 */ /* 0x000ee4000c1e1900 */
[----:B------:R-:W-:-:S02]  /*02c0*/  IMAD.WIDE R8, R14, 0x4, R8 ;  /* 0x000000040e087825 */ /* 0x000fc400078e0208 */
[----:B------:R-:W2:Y:S01]  /*02d0*/  LDG.E R22, desc[UR18][R22.64] ;  /* 0x0000001216167981 */ /* 0x000ea2000c1e1900 */
[----:B------:R-:W-:Y:S01]  /*02e0*/  MOV R5, 0x4 ;  /* 0x0000000400057802 */ /* 0x000fe20000000f00 */
[C---:B------:R-:W-:Y:S02]  /*02f0*/  IMAD.WIDE R24, R14.reuse, R25, UR6 ;  /* 0x000000060e187e25 */ /* 0x040fe4000f8e0219 */
[----:B------:R0:W3:Y:S02]  /*0300*/  LDG.E R20, desc[UR18][R8.64] ;  /* 0x0000001208147981 */ /* 0x0000e4000c1e1900 */
[----:B------:R-:W-:Y:S02]  /*0310*/  IMAD.WIDE R10, R14, R11, UR8 ;  /* 0x000000080e0a7e25 */ /* 0x000fe4000f8e020b */
[----:B------:R-:W4:Y:S04]  /*0320*/  LDG.E R18, desc[UR18][R24.64] ;  /* 0x0000001218127981 */ /* 0x000f28000c1e1900 */
[----:B------:R-:W4:Y:S01]  /*0330*/  LDG.E R17, desc[UR18][R2.64+-0x8] ;  /* 0xfffff81202117981 */ /* 0x000f22000c1e1900 */
[----:B0-----:R-:W-:-:S02]  /*0340*/  HFMA2 R9, -RZ, RZ, 0, 2.384185791015625e-07 ;  /* 0x00000004ff097431 */ /* 0x001fc400000001ff */
[----:B------:R-:W-:Y:S01]  /*0350*/  IMAD.MOV.U32 R7, RZ, RZ, 0x4 ;  /* 0x00000004ff077424 */ /* 0x000fe200078e00ff */
[----:B------:R0:W5:Y:S01]  /*0360*/  LDG.E R16, desc[UR18][R10.64] ;  /* 0x000000120a107981 */ /* 0x000162000c1e1900 */
[----:B------:R-:W-:-:S03]  /*0370*/  IMAD.WIDE R4, R14, R5, UR10 ;  /* 0x0000000a0e047e25 */ /* 0x000fc6000f8e0205 */
[----:B------:R-:W5:Y:S01]  /*0380*/  LDG.E R15, desc[UR18][R2.64+-0x4] ;  /* 0xfffffc12020f7981 */ /* 0x000f62000c1e1900 */
[C---:B------:R-:W-:Y:S01]  /*0390*/  IMAD.WIDE R6, R14.reuse, R7, UR12 ;  /* 0x0000000c0e067e25 */ /* 0x040fe2000f8e0207 */
[----:B------:R-:W-:Y:S02]  /*03a0*/  MOV R27, 0x4 ;  /* 0x00000004001b7802 */ /* 0x000fe40000000f00 */
[----:B------:R1:W5:Y:S01]  /*03b0*/  LDG.E R4, desc[UR18][R4.64] ;  /* 0x0000001204047981 */ /* 0x000362000c1e1900 */
[----:B------:R-:W-:-:S03]  /*03c0*/  IMAD.WIDE R8, R14, R9, UR14 ;  /* 0x0000000e0e087e25 */ /* 0x000fc6000f8e0209 */
[----:B------:R-:W5:Y:S01]  /*03d0*/  LDG.E R23, desc[UR18][R2.64] ;  /* 0x0000001202177981 */ /* 0x000f62000c1e1900 */
[----:B0-----:R-:W-:-:S03]  /*03e0*/  IMAD.WIDE R10, R14, R27, UR16 ;  /* 0x000000100e0a7e25 */ /* 0x001fc6000f8e021b */
[----:B------:R-:W5:Y:S04]  /*03f0*/  LDG.E R7, desc[UR18][R6.64] ;  /* 0x0000001206077981 */ /* 0x000f68000c1e1900 */
[----:B------:R-:W5:Y:S04]  /*0400*/  LDG.E R24, desc[UR18][R2.64+0x4] ;  /* 0x0000041202187981 */ /* 0x000f68000c1e1900 */
[----:B------:R-:W5:Y:S04]  /*0410*/  LDG.E R8, desc[UR18][R8.64] ;  /* 0x0000001208087981 */ /* 0x000f68000c1e1900 */
[----:B------:R-:W5:Y:S04]  /*0420*/  LDG.E R25, desc[UR18][R2.64+0x8] ;  /* 0x0000081202197981 */ /* 0x000f68000c1e1900 */
[----:B------:R-:W5:Y:S04]  /*0430*/  LDG.E R10, desc[UR18][R10.64] ;  /* 0x000000120a0a7981 */ /* 0x000f68000c1e1900 */
[----:B------:R0:W5:Y:S01]  /*0440*/  LDG.E R27, desc[UR18][R2.64+0xc] ;  /* 0x00000c12021b7981 */ /* 0x000162000c1e1900 */
[----:B------:R-:W-:-:S04]  /*0450*/  UIADD3 UR5, UPT, UPT, UR5, 0x8, URZ ;  /* 0x0000000805057890 */ /* 0x000fc8000fffe0ff */
[----:B------:R-:W-:Y:S01]  /*0460*/  UISETP.NE.AND UP0, UPT, UR5, URZ, UPT ;  /* 0x000000ff0500728c */ /* 0x000fe2000bf05270 */
[----:B-1----:R-:W-:Y:S02]  /*0470*/  MOV R5, UR20 ;  /* 0x0000001400057c02 */ /* 0x002fe40008000f00 */
[----:B0-----:R-:W-:Y:S02]  /*0480*/  IADD3 R2, P0, PT, R2, 0x20, RZ ;  /* 0x0000002002027810 */ /* 0x001fe40007f1e0ff */
[----:B------:R-:W-:Y:S02]  /*0490*/  LEA R14, R5, R14, 0x3 ;  /* 0x0000000e050e7211 */ /* 0x000fe400078e18ff */
[----:B------:R-:W-:Y:S01]  /*04a0*/  IADD3.X R3, PT, PT, RZ, R3, RZ, P0, !PT ;  /* 0x00000003ff037210 */ /* 0x000fe200007fe4ff */
[----:B--2---:R-:W-:-:S04]  /*04b0*/  FFMA R22, R21, R22, R12 ;  /* 0x0000001615167223 */ /* 0x004fc8000000000c */
[----:B---3--:R-:W-:-:S04]  /*04c0*/  FFMA R20, R19, R20, R22 ;  /* 0x0000001413147223 */ /* 0x008fc80000000016 */
[----:B----4-:R-:W-:-:S04]  /*04d0*/  FFMA R18, R17, R18, R20 ;  /* 0x0000001211127223 */ /* 0x010fc80000000014 */
[----:B-----5:R-:W-:-:S04]  /*04e0*/  FFMA R16, R15, R16, R18 ;  /* 0x000000100f107223 */ /* 0x020fc80000000012 */
[----:B------:R-:W-:-:S04]  /*04f0*/  FFMA R23, R23, R4, R16 ;  /* 0x0000000417177223 */ /* 0x000fc80000000010 */
[----:B------:R-:W-:-:S04]  /*0500*/  FFMA R24, R24, R7, R23 ;  /* 0x0000000718187223 */ /* 0x000fc80000000017 */
[----:B------:R-:W-:-:S04]  /*0510*/  FFMA R8, R25, R8, R24 ;  /* 0x0000000819087223 */ /* 0x000fc80000000018 */
[----:B------:R-:W-:Y:S01]  /*0520*/  FFMA R12, R27, R10, R8 ;  /* 0x0000000a1b0c7223 */ /* 0x000fe20000000008 */
[----:B------:R-:W-:Y:S06]  /*0530*/  BRA.U UP0, `(.L_x_13) ;  /* 0xfffffffd003c7547 */ /* 0x000fec000b83ffff */
.L_x_12:
[----:B------:R-:W-:-:S04]  /*0540*/  ULOP3.LUT UR6, UR20, 0x7, URZ, 0xc0, !UPT ;  /* 0x0000000714067892 */ /* 0x000fc8000f8ec0ff */
[----:B------:R-:W-:-:S09]  /*0550*/  UISETP.NE.AND UP0, UPT, UR6, URZ, UPT ;  /* 0x000000ff0600728c */ /* 0x000fd2000bf05270 */
[----:B------:R-:W-:Y:S05]  /*0560*/  BRA.U !UP0, `(.L_x_14) ;  /* 0x0000000508387547 */ /* 0x000fea000b800000 */
[----:B------:R-:W-:Y:S02]  /*0570*/  UISETP.GE.U32.AND UP0, UPT, UR6, 0x4, UPT ;  /* 0x000000040600788c */ /* 0x000fe4000bf06070 */
[----:B------:R-:W-:-:S04]  /*0580*/  ULOP3.LUT UR5, UR20, 0x3, URZ, 0xc0, !UPT ;  /* 0x0000000314057892 */ /* 0x000fc8000f8ec0ff */
[----:B------:R-:W-:-:S03]  /*0590*/  UISETP.NE.AND UP1, UPT, UR5, URZ, UPT ;  /* 0x000000ff0500728c */ /* 0x000fc6000bf25270 */
[----:B------:R-:W-:Y:S08]  /*05a0*/  BRA.U !UP0, `(.L_x_15) ;  /* 0x00000001087c7547 */ /* 0x000ff0000b800000 */
[----:B------:R-:W1:Y:S01]  /*05b0*/  LDC.64 R6, c[0x0][0x388] ;  /* 0x0000e200ff067b82 */ /* 0x000e620000000a00 */
[----:B------:R-:W2:Y:S01]  /*05c0*/  LDCU.64 UR6, c[0x0][0x380] ;  /* 0x00007000ff0677ac */ /* 0x000ea20008000a00 */
[----:B------:R-:W-:Y:S01]  /*05d0*/  IMAD.U32 R9, RZ, RZ, UR4 ;  /* 0x00000004ff097e24 */ /* 0x000fe2000f8e00ff */
[C---:B------:R-:W-:Y:S02]  /*05e0*/  IADD3 R3, PT, PT, R13.reuse, UR4, RZ ;  /* 0x000000040d037c10 */ /* 0x040fe4000fffe0ff */
[----:B------:R-:W-:Y:S01]  /*05f0*/  IADD3 R10, P0, PT, R13, UR4, RZ ;  /* 0x000000040d0a7c10 */ /* 0x000fe2000ff1e0ff */
[----:B------:R-:W-:Y:S01]  /*0600*/  IMAD R9, R9, UR20, R0 ;  /* 0x0000001409097c24 */ /* 0x000fe2000f8e0200 */
[----:B------:R-:W-:Y:S01]  /*0610*/  MOV R11, UR20 ;  /* 0x00000014000b7c02 */ /* 0x000fe20008000f00 */
[----:B------:R-:W3:Y:S01]  /*0620*/  LDC.64 R4, c[0x0][0x380] ;  /* 0x0000e000ff047b82 */ /* 0x000ee20000000a00 */
[----:B------:R-:W-:Y:S01]  /*0630*/  MOV R15, UR20 ;  /* 0x00000014000f7c02 */ /* 0x000fe20008000f00 */
[----:B-1----:R-:W-:Y:S01]  /*0640*/  IMAD.WIDE R6, R9, 0x4, R6 ;  /* 0x0000000409067825 */ /* 0x002fe200078e0206 */
[----:B------:R-:W-:-:S05]  /*0650*/  MOV R9, UR20 ;  /* 0x0000001400097c02 */ /* 0x000fca0008000f00 */
[----:B------:R-:W-:Y:S02]  /*0660*/  IMAD.WIDE R8, R9, 0x4, R6 ;  /* 0x0000000409087825 */ /* 0x000fe400078e0206 */
[----:B0-----:R-:W4:Y:S02]  /*0670*/  LDG.E R6, desc[UR18][R6.64] ;  /* 0x0000001206067981 */ /* 0x001f24000c1e1900 */
[----:B---3--:R-:W-:Y:S01]  /*0680*/  IMAD.WIDE.U32 R4, R3, 0x4, R4 ;  /* 0x0000000403047825 */ /* 0x008fe200078e0004 */
[----:B------:R-:W-:Y:S01]  /*0690*/  IADD3.X R3, PT, PT, RZ, RZ, RZ, P0, !PT ;  /* 0x000000ffff037210 */ /* 0x000fe200007fe4ff */
[----:B------:R-:W3:Y:S01]  /*06a0*/  LDG.E R17, desc[UR18][R8.64] ;  /* 0x0000001208117981 */ /* 0x000ee2000c1e1900 */
[----:B--2---:R-:W-:-:S03]  /*06b0*/  LEA R2, P0, R10, UR6, 0x2 ;  /* 0x000000060a027c11 */ /* 0x004fc6000f8010ff */
[----:B------:R-:W4:Y:S01]  /*06c0*/  LDG.E R5, desc[UR18][R4.64] ;  /* 0x0000001204057981 */ /* 0x000f22000c1e1900 */
[----:B------:R-:W-:Y:S01]  /*06d0*/  LEA.HI.X R3, R10, UR7, R3, 0x2, P0 ;  /* 0x000000070a037c11 */ /* 0x000fe200080f1403 */
[----:B------:R-:W-:-:S04]  /*06e0*/  IMAD.WIDE R10, R11, 0x4, R8 ;  /* 0x000000040b0a7825 */ /* 0x000fc800078e0208 */
[----:B------:R-:W3:Y:S01]  /*06f0*/  LDG.E R16, desc[UR18][R2.64+0x4] ;  /* 0x0000041202107981 */ /* 0x000ee2000c1e1900 */
[----:B------:R-:W-:-:S03]  /*0700*/  IMAD.WIDE R14, R15, 0x4, R10 ;  /* 0x000000040f0e7825 */ /* 0x000fc600078e020a */
[----:B------:R-:W2:Y:S04]  /*0710*/  LDG.E R19, desc[UR18][R10.64] ;  /* 0x000000120a137981 */ /* 0x000ea8000c1e1900 */
[----:B------:R-:W2:Y:S04]  /*0720*/  LDG.E R18, desc[UR18][R2.64+0x8] ;  /* 0x0000081202127981 */ /* 0x000ea8000c1e1900 */
[----:B------:R-:W5:Y:S04]  /*0730*/  LDG.E R20, desc[UR18][R2.64+0xc] ;  /* 0x00000c1202147981 */ /* 0x000f68000c1e1900 */
[----:B------:R-:W5:Y:S01]  /*0740*/  LDG.E R14, desc[UR18][R14.64] ;  /* 0x000000120e0e7981 */ /* 0x000f62000c1e1900 */
[----:B------:R-:W-:Y:S01]  /*0750*/  UIADD3 UR4, UPT, UPT, UR4, 0x4, URZ ;  /* 0x0000000404047890 */ /* 0x000fe2000fffe0ff */
[----:B----4-:R-:W-:-:S04]  /*0760*/  FFMA R5, R5, R6, R12 ;  /* 0x0000000605057223 */ /* 0x010fc8000000000c */
[----:B---3--:R-:W-:-:S04]  /*0770*/  FFMA R5, R16, R17, R5 ;  /* 0x0000001110057223 */ /* 0x008fc80000000005 */
[----:B--2---:R-:W-:-:S04]  /*0780*/  FFMA R5, R18, R19, R5 ;  /* 0x0000001312057223 */ /* 0x004fc80000000005 */
[----:B-----5:R-:W-:-:S07]  /*0790*/  FFMA R12, R20, R14, R5 ;  /* 0x0000000e140c7223 */ /* 0x020fce0000000005 */
.L_x_15:
[----:B------:R-:W-:Y:S05]  /*07a0*/  BRA.U !UP1, `(.L_x_14) ;  /* 0x0000000109a87547 */ /* 0x000fea000b800000 */
[----:B------:R-:W-:Y:S01]  /*07b0*/  UISETP.NE.AND UP0, UPT, UR5, 0x1, UPT ;  /* 0x000000010500788c */ /* 0x000fe2000bf05270 */
[----:B------:R-:W-:Y:S01]  /*07c0*/  MOV R7, UR4 ;  /* 0x0000000400077c02 */ /* 0x000fe20008000f00 */
[----:B------:R-:W-:Y:S02]  /*07d0*/  ULOP3.LUT UR5, UR20, 0x1, URZ, 0xc0, !UPT ;  /* 0x0000000114057892 */ /* 0x000fe4000f8ec0ff */
[----:B------:R-:W-:Y:S02]  /*07e0*/  MOV R15, UR20 ;  /* 0x00000014000f7c02 */ /* 0x000fe40008000f00 */
[----:B------:R-:W-:Y:S01]  /*07f0*/  UISETP.NE.U32.AND UP1, UPT, UR5, 0x1, UPT ;  /* 0x000000010500788c */ /* 0x000fe2000bf25070 */
[----:B------:R-:W-:-:S04]  /*0800*/  PLOP3.LUT P1, PT, PT, PT, UP0, 0x80, 0x8 ;  /* 0x000000000008781c */ /* 0x000fc80003f2f008 */
[----:B------:R-:W1:Y:S01]  /*0810*/  @UP0 LDCU.128 UR8, c[0x0][0x380] ;  /* 0x00007000ff0807ac */ /* 0x000e620008000c00 */
[----:B------:R-:W-:Y:S01]  /*0820*/  PLOP3.LUT P0, PT, PT, PT, UP1, 0x80, 0x8 ;  /* 0x000000000008781c */ /* 0x000fe20003f0f018 */
[----:B------:R-:W2:Y:S04]  /*0830*/  @UP0 LDCU.64 UR6, c[0x0][0x380] ;  /* 0x00007000ff0607ac */ /* 0x000ea80008000a00 */
[----:B------:R-:W3:Y:S03]  /*0840*/  @!UP1 LDCU.128 UR12, c[0x0][0x380] ;  /* 0x00007000ff0c97ac */ /* 0x000ee60008000c00 */
[C---:B------:R-:W-:Y:S02]  /*0850*/  @P1 IADD3 R3, PT, PT, R13.reuse, UR4, RZ ;  /* 0x000000040d031c10 */ /* 0x040fe4000fffe0ff */
[----:B------:R-:W-:Y:S01]  /*0860*/  @P1 IADD3 R6, P2, PT, R13, UR4, RZ ;  /* 0x000000040d061c10 */ /* 0x000fe2000ff5e0ff */
[----:B------:R-:W-:Y:S01]  /*0870*/  @UP0 UIADD3 UR4, UPT, UPT, UR4, 0x2, URZ ;  /* 0x0000000204040890 */ /* 0x000fe2000fffe0ff */
[----:B-1----:R-:W-:Y:S01]  /*0880*/  MOV R11, UR9 ;  /* 0x00000009000b7c02 */ /* 0x002fe20008000f00 */
[----:B------:R-:W-:Y:S01]  /*0890*/  IMAD.U32 R10, RZ, RZ, UR8 ;  /* 0x00000008ff0a7e24 */ /* 0x000fe2000f8e00ff */
[----:B------:R-:W-:-:S02]  /*08a0*/  MOV R4, UR10 ;  /* 0x0000000a00047c02 */ /* 0x000fc40008000f00 */
[----:B------:R-:W-:Y:S01]  /*08b0*/  MOV R5, UR11 ;  /* 0x0000000b00057c02 */ /* 0x000fe20008000f00 */
[----:B------:R-:W-:-:S04]  /*08c0*/  @P1 IMAD.WIDE.U32 R10, R3, 0x4, R10 ;  /* 0x00000004030a1825 */ /* 0x000fc800078e000a */
[----:B------:R-:W-:Y:S01]  /*08d0*/  @P1 IMAD R3, R7, UR20, R0 ;  /* 0x0000001407031c24 */ /* 0x000fe2000f8e0200 */
[----:B------:R-:W-:Y:S01]  /*08e0*/  @P1 IADD3.X R7, PT, PT, RZ, RZ, RZ, P2, !PT ;  /* 0x000000ffff071210 */ /* 0x000fe200017fe4ff */
[----:B------:R-:W-:Y:S01]  /*08f0*/  IMAD.U32 R19, RZ, RZ, UR4 ;  /* 0x00000004ff137e24 */ /* 0x000fe2000f8e00ff */
[C---:B--2---:R-:W-:Y:S01]  /*0900*/  @P1 LEA R2, P2, R6.reuse, UR6, 0x2 ;  /* 0x0000000606021c11 */ /* 0x044fe2000f8410ff */
[----:B------:R-:W-:Y:S01]  /*0910*/  @P1 IMAD.WIDE R4, R3, 0x4, R4 ;  /* 0x0000000403041825 */ /* 0x000fe200078e0204 */
[----:B------:R-:W-:Y:S01]  /*0920*/  @!P0 IADD3 R17, PT, PT, R13, UR4, RZ ;  /* 0x000000040d118c10 */ /* 0x000fe2000fffe0ff */
[----:B0-----:R-:W2:Y:S01]  /*0930*/  @P1 LDG.E R11, desc[UR18][R10.64] ;  /* 0x000000120a0b1981 */ /* 0x001ea2000c1e1900 */
[----:B------:R-:W-:Y:S01]  /*0940*/  @P1 LEA.HI.X R3, R6, UR7, R7, 0x2, P2 ;  /* 0x0000000706031c11 */ /* 0x000fe200090f1407 */
[----:B------:R-:W-:Y:S01]  /*0950*/  @!P0 IMAD R19, R19, UR20, R0 ;  /* 0x0000001413138c24 */ /* 0x000fe2000f8e0200 */
[----:B---3--:R-:W-:Y:S01]  /*0960*/  MOV R6, UR12 ;  /* 0x0000000c00067c02 */ /* 0x008fe20008000f00 */
[----:B------:R-:W-:Y:S01]  /*0970*/  @P1 IMAD.WIDE R14, R15, 0x4, R4 ;  /* 0x000000040f0e1825 */ /* 0x000fe200078e0204 */
[----:B------:R-:W-:Y:S01]  /*0980*/  MOV R7, UR13 ;  /* 0x0000000d00077c02 */ /* 0x000fe20008000f00 */
[----:B------:R-:W2:Y:S01]  /*0990*/  @P1 LDG.E R4, desc[UR18][R4.64] ;  /* 0x0000001204041981 */ /* 0x000ea2000c1e1900 */
[----:B------:R-:W-:-:S02]  /*09a0*/  MOV R8, UR14 ;  /* 0x0000000e00087c02 */ /* 0x000fc40008000f00 */
[----:B------:R-:W-:Y:S01]  /*09b0*/  MOV R9, UR15 ;  /* 0x0000000f00097c02 */ /* 0x000fe20008000f00 */
[----:B------:R-:W-:Y:S01]  /*09c0*/  @!P0 IMAD.WIDE.U32 R6, R17, 0x4, R6 ;  /* 0x0000000411068825 */ /* 0x000fe200078e0006 */
[----:B------:R-:W3:Y:S03]  /*09d0*/  @P1 LDG.E R14, desc[UR18][R14.64] ;  /* 0x000000120e0e1981 */ /* 0x000ee6000c1e1900 */
[----:B------:R-:W-:Y:S01]  /*09e0*/  @!P0 IMAD.WIDE R8, R19, 0x4, R8 ;  /* 0x0000000413088825 */ /* 0x000fe200078e0208 */
[----:B------:R-:W3:Y:S04]  /*09f0*/  @P1 LDG.E R2, desc[UR18][R2.64+0x4] ;  /* 0x0000041202021981 */ /* 0x000ee8000c1e1900 */
[----:B------:R-:W4:Y:S04]  /*0a00*/  @!P0 LDG.E R7, desc[UR18][R6.64] ;  /* 0x0000001206078981 */ /* 0x000f28000c1e1900 */
[----:B------:R-:W4:Y:S01]  /*0a10*/  @!P0 LDG.E R8, desc[UR18][R8.64] ;  /* 0x0000001208088981 */ /* 0x000f22000c1e1900 */
[----:B--2---:R-:W-:-:S04]  /*0a20*/  @P1 FFMA R11, R11, R4, R12 ;  /* 0x000000040b0b1223 */ /* 0x004fc8000000000c */
[----:B---3--:R-:W-:-:S04]  /*0a30*/  @P1 FFMA R12, R2, R14, R11 ;  /* 0x0000000e020c1223 */ /* 0x008fc8000000000b */
[----:B----4-:R-:W-:-:S07]  /*0a40*/  @!P0 FFMA R12, R7, R8, R12 ;  /* 0x00000008070c8223 */ /* 0x010fce000000000c */
.L_x_14:
[----:B------:R-:W1:Y:S01]  /*0a50*/  LDC.64 R2, c[0x0][0x390] ;  /* 0x0000e400ff027b82 */ /* 0x000e620000000a00 */
[----:B------:R-:W-:-:S05]  /*0a60*/  IADD3 R13, PT, PT, R0, R13, RZ ;  /* 0x0000000d000d7210 */ /* 0x000fca0007ffe0ff */
[----:B-1----:R-:W-:-:S05]  /*0a70*/  IMAD.WIDE R2, R13, 0x4, R2 ;  /* 0x000000040d027825 */ /* 0x002fca00078e0202 */
[----:B0-----:R-:W-:Y:S01]  /*0a80*/  STG.E desc[UR18][R2.64], R12 ;  /* 0x0000000c02007986 */ /* 0x001fe2000c101912 */
[----:B------:R-:W-:Y:S05]  /*0a90*/  EXIT ;  /* 0x000000000000794d */ /* 0x000fea0003800000 */
.L_x_16:
        /* <DEDUP_REMOVED lines=14> */
.L_x_19:


//--------------------- .nv.shared.reserved.0     --------------------------
	.section	.nv.shared.reserved.0,"aw",@nobits
	.weak		__nv_reservedSMEM_offset_0_alias
	.size		__nv_reservedSMEM_offset_0_alias, 0, 64
	.other		__nv_reservedSMEM_offset_0_alias,@"STO_CUDA_RESERVED_SHARED STV_DEFAULT"
__nv_reservedSMEM_offset_0_alias:
	.zero		0
	.zero		64


//--------------------- .nv.constant0._Z26matmul_cuda_kernel_per_colPfS_S_i --------------------------
	.section	.nv.constant0._Z26matmul_cuda_kernel_per_colPfS_S_i,"a",@progbits
	.sectionflags	@""
	.align	4
.nv.constant0._Z26matmul_cuda_kernel_per_colPfS_S_i:
	.zero		924


//--------------------- .nv.constant0._Z26matmul_cuda_kernel_per_rowPfS_S_i --------------------------
	.section	.nv.constant0._Z26matmul_cuda_kernel_per_rowPfS_S_i,"a",@progbits
	.sectionflags	@""
	.align	4
.nv.constant0._Z26matmul_cuda_kernel_per_rowPfS_S_i:
	.zero		924


//--------------------- .nv.constant0._Z18matmul_cuda_kernelPfS_S_i --------------------------
	.section	.nv.constant0._Z18matmul_cuda_kernelPfS_S_i,"a",@progbits
	.sectionflags	@""
	.align	4
.nv.constant0._Z18matmul_cuda_kernelPfS_S_i:
	.zero		924


//--------------------- SYMBOLS --------------------------

	.type		.nv.reservedSmem.offset0,@object
	.size		.nv.reservedSmem.offset0,0x4
